//
// Generated by NVIDIA NVVM Compiler
//
// Compiler Build ID: CL-36424714
// Cuda compilation tools, release 13.0, V13.0.88
// Based on NVVM 20.0.0
//

.version 9.0
.target sm_100
.address_size 64

	// .globl	_Z13step_periodicPiii
.extern .shared .align 16 .b8 buffer[];

.visible .entry _Z13step_periodicPiii(
	.param .u64 .ptr .align 1 _Z13step_periodicPiii_param_0,
	.param .u32 _Z13step_periodicPiii_param_1,
	.param .u32 _Z13step_periodicPiii_param_2
)
{
	.reg .pred 	%p<65>;
	.reg .b32 	%r<242>;
	.reg .b64 	%rd<12>;

	ld.param.u64 	%rd5, [_Z13step_periodicPiii_param_0];
	ld.param.u32 	%r49, [_Z13step_periodicPiii_param_1];
	ld.param.u32 	%r50, [_Z13step_periodicPiii_param_2];
	cvta.to.global.u64 	%rd1, %rd5;
	mov.u32 	%r234, %tid.x;
	mov.u32 	%r51, %ctaid.x;
	mov.u32 	%r52, %ntid.x;
	mad.lo.s32 	%r2, %r51, %r52, %r234;
	setp.gt.u32 	%p1, %r234, 255;
	@%p1 bra 	$L__BB0_8;
	mul.lo.s32 	%r3, %r50, %r49;
	setp.ge.s32 	%p2, %r234, %r3;
	@%p2 bra 	$L__BB0_8;
	add.s32 	%r4, %r50, -1;
	add.s32 	%r5, %r49, -1;
	not.b32 	%r53, %r234;
	add.s32 	%r6, %r3, %r53;
	and.b32  	%r54, %r6, 768;
	setp.eq.s32 	%p3, %r54, 768;
	@%p3 bra 	$L__BB0_5;
	shl.b32 	%r55, %r234, 2;
	mov.u32 	%r56, buffer;
	add.s32 	%r232, %r56, %r55;
	mul.wide.u32 	%rd6, %r234, 4;
	add.s64 	%rd11, %rd1, %rd6;
	shr.u32 	%r57, %r6, 8;
	add.s32 	%r58, %r57, 1;
	and.b32  	%r59, %r58, 3;
	neg.s32 	%r231, %r59;
$L__BB0_4:
	.pragma "nounroll";
	rem.s32 	%r60, %r234, %r50;
	div.s32 	%r61, %r234, %r49;
	ld.global.u32 	%r62, [%rd11];
	setp.eq.s32 	%p4, %r62, 10;
	setp.ne.s32 	%p5, %r60, 0;
	setp.ne.s32 	%p6, %r60, %r4;
	setp.ne.s32 	%p7, %r61, 0;
	setp.ne.s32 	%p8, %r61, %r5;
	selp.b32 	%r63, 5, 0, %p4;
	selp.b32 	%r64, %r63, 0, %p5;
	selp.b32 	%r65, %r64, 0, %p6;
	selp.b32 	%r66, %r65, 0, %p7;
	selp.b32 	%r67, %r66, 0, %p8;
	setp.eq.s32 	%p9, %r62, 5;
	selp.b32 	%r68, 10, 0, %p9;
	selp.b32 	%r69, %r68, 0, %p5;
	selp.b32 	%r70, %r69, 0, %p6;
	selp.b32 	%r71, %r70, 0, %p7;
	selp.b32 	%r72, %r71, 0, %p8;
	selp.b32 	%r73, 0, %r62, %p4;
	selp.b32 	%r74, 0, %r73, %p9;
	add.s32 	%r75, %r67, %r74;
	add.s32 	%r76, %r75, %r72;
	st.shared.u32 	[%r232], %r76;
	add.s32 	%r234, %r234, 256;
	add.s32 	%r232, %r232, 1024;
	add.s64 	%rd11, %rd11, 1024;
	add.s32 	%r231, %r231, 1;
	setp.ne.s32 	%p10, %r231, 0;
	@%p10 bra 	$L__BB0_4;
$L__BB0_5:
	setp.lt.u32 	%p11, %r6, 768;
	@%p11 bra 	$L__BB0_8;
	shl.b32 	%r77, %r234, 2;
	mov.u32 	%r78, buffer;
	add.s32 	%r79, %r77, %r78;
	add.s32 	%r235, %r79, 2048;
$L__BB0_7:
	rem.s32 	%r80, %r234, %r50;
	div.s32 	%r81, %r234, %r49;
	mul.wide.u32 	%rd7, %r234, 4;
	add.s64 	%rd8, %rd1, %rd7;
	ld.global.u32 	%r82, [%rd8];
	setp.eq.s32 	%p12, %r82, 10;
	setp.ne.s32 	%p13, %r80, 0;
	setp.ne.s32 	%p14, %r80, %r4;
	setp.ne.s32 	%p15, %r81, 0;
	setp.ne.s32 	%p16, %r81, %r5;
	selp.b32 	%r83, 5, 0, %p12;
	selp.b32 	%r84, %r83, 0, %p13;
	selp.b32 	%r85, %r84, 0, %p14;
	selp.b32 	%r86, %r85, 0, %p15;
	selp.b32 	%r87, %r86, 0, %p16;
	setp.eq.s32 	%p17, %r82, 5;
	selp.b32 	%r88, 10, 0, %p17;
	selp.b32 	%r89, %r88, 0, %p13;
	selp.b32 	%r90, %r89, 0, %p14;
	selp.b32 	%r91, %r90, 0, %p15;
	selp.b32 	%r92, %r91, 0, %p16;
	selp.b32 	%r93, 0, %r82, %p12;
	selp.b32 	%r94, 0, %r93, %p17;
	add.s32 	%r95, %r87, %r94;
	add.s32 	%r96, %r95, %r92;
	st.shared.u32 	[%r235+-2048], %r96;
	add.s32 	%r97, %r234, 256;
	rem.s32 	%r98, %r97, %r50;
	div.s32 	%r99, %r97, %r49;
	ld.global.u32 	%r100, [%rd8+1024];
	setp.eq.s32 	%p18, %r100, 10;
	setp.ne.s32 	%p19, %r98, 0;
	setp.ne.s32 	%p20, %r98, %r4;
	setp.ne.s32 	%p21, %r99, 0;
	setp.ne.s32 	%p22, %r99, %r5;
	selp.b32 	%r101, 5, 0, %p18;
	selp.b32 	%r102, %r101, 0, %p19;
	selp.b32 	%r103, %r102, 0, %p20;
	selp.b32 	%r104, %r103, 0, %p21;
	selp.b32 	%r105, %r104, 0, %p22;
	setp.eq.s32 	%p23, %r100, 5;
	selp.b32 	%r106, 10, 0, %p23;
	selp.b32 	%r107, %r106, 0, %p19;
	selp.b32 	%r108, %r107, 0, %p20;
	selp.b32 	%r109, %r108, 0, %p21;
	selp.b32 	%r110, %r109, 0, %p22;
	selp.b32 	%r111, 0, %r100, %p18;
	selp.b32 	%r112, 0, %r111, %p23;
	add.s32 	%r113, %r105, %r112;
	add.s32 	%r114, %r113, %r110;
	st.shared.u32 	[%r235+-1024], %r114;
	add.s32 	%r115, %r234, 512;
	rem.s32 	%r116, %r115, %r50;
	div.s32 	%r117, %r115, %r49;
	ld.global.u32 	%r118, [%rd8+2048];
	setp.eq.s32 	%p24, %r118, 10;
	setp.ne.s32 	%p25, %r116, 0;
	setp.ne.s32 	%p26, %r116, %r4;
	setp.ne.s32 	%p27, %r117, 0;
	setp.ne.s32 	%p28, %r117, %r5;
	selp.b32 	%r119, 5, 0, %p24;
	selp.b32 	%r120, %r119, 0, %p25;
	selp.b32 	%r121, %r120, 0, %p26;
	selp.b32 	%r122, %r121, 0, %p27;
	selp.b32 	%r123, %r122, 0, %p28;
	setp.eq.s32 	%p29, %r118, 5;
	selp.b32 	%r124, 10, 0, %p29;
	selp.b32 	%r125, %r124, 0, %p25;
	selp.b32 	%r126, %r125, 0, %p26;
	selp.b32 	%r127, %r126, 0, %p27;
	selp.b32 	%r128, %r127, 0, %p28;
	selp.b32 	%r129, 0, %r118, %p24;
	selp.b32 	%r130, 0, %r129, %p29;
	add.s32 	%r131, %r123, %r130;
	add.s32 	%r132, %r131, %r128;
	st.shared.u32 	[%r235], %r132;
	add.s32 	%r133, %r234, 768;
	rem.s32 	%r134, %r133, %r50;
	div.s32 	%r135, %r133, %r49;
	ld.global.u32 	%r136, [%rd8+3072];
	setp.eq.s32 	%p30, %r136, 10;
	setp.ne.s32 	%p31, %r134, 0;
	setp.ne.s32 	%p32, %r134, %r4;
	setp.ne.s32 	%p33, %r135, 0;
	setp.ne.s32 	%p34, %r135, %r5;
	selp.b32 	%r137, 5, 0, %p30;
	selp.b32 	%r138, %r137, 0, %p31;
	selp.b32 	%r139, %r138, 0, %p32;
	selp.b32 	%r140, %r139, 0, %p33;
	selp.b32 	%r141, %r140, 0, %p34;
	setp.eq.s32 	%p35, %r136, 5;
	selp.b32 	%r142, 10, 0, %p35;
	selp.b32 	%r143, %r142, 0, %p31;
	selp.b32 	%r144, %r143, 0, %p32;
	selp.b32 	%r145, %r144, 0, %p33;
	selp.b32 	%r146, %r145, 0, %p34;
	selp.b32 	%r147, 0, %r136, %p30;
	selp.b32 	%r148, 0, %r147, %p35;
	add.s32 	%r149, %r141, %r148;
	add.s32 	%r150, %r149, %r146;
	st.shared.u32 	[%r235+1024], %r150;
	add.s32 	%r235, %r235, 4096;
	add.s32 	%r234, %r234, 1024;
	setp.lt.s32 	%p36, %r234, %r3;
	@%p36 bra 	$L__BB0_7;
$L__BB0_8:
	bar.sync 	0;
	mul.lo.s32 	%r21, %r50, %r49;
	setp.ge.s32 	%p37, %r2, %r21;
	@%p37 bra 	$L__BB0_39;
	rem.s32 	%r22, %r2, %r50;
	div.s32 	%r23, %r2, %r49;
	max.s32 	%r24, %r22, 1;
	add.s32 	%r25, %r50, -1;
	setp.gt.s32 	%p38, %r22, 0;
	selp.b32 	%r26, 0, %r25, %p38;
	setp.gt.s32 	%p39, %r22, 1;
	mul.lo.s32 	%r27, %r23, %r49;
	add.s32 	%r151, %r24, %r26;
	add.s32 	%r152, %r151, %r27;
	shl.b32 	%r153, %r152, 2;
	mov.u32 	%r154, buffer;
	add.s32 	%r28, %r154, %r153;
	@%p39 bra 	$L__BB0_11;
	ld.shared.u32 	%r237, [%r28+-4];
	bra.uni 	$L__BB0_12;
$L__BB0_11:
	ld.shared.u32 	%r237, [%r28+-4];
	setp.eq.s32 	%p40, %r237, 1;
	mov.b32 	%r238, 1;
	@%p40 bra 	$L__BB0_18;
$L__BB0_12:
	mov.b32 	%r156, 1;
	setp.gt.u32 	%p41, %r237, 15;
	@%p41 bra 	$L__BB0_14;
	mov.b32 	%r158, 1;
	shl.b32 	%r159, %r158, %r237;
	and.b32  	%r160, %r159, 43688;
	setp.ne.s32 	%p42, %r160, 0;
	mov.u32 	%r238, %r156;
	@%p42 bra 	$L__BB0_18;
$L__BB0_14:
	neg.s32 	%r162, %r26;
	add.s32 	%r163, %r24, -1;
	setp.ne.s32 	%p43, %r163, %r162;
	mov.b32 	%r238, 0;
	@%p43 bra 	$L__BB0_18;
	shl.b32 	%r166, %r27, 2;
	add.s32 	%r168, %r154, %r166;
	ld.shared.u32 	%r32, [%r168];
	setp.gt.u32 	%p44, %r32, 14;
	@%p44 bra 	$L__BB0_17;
	mov.b32 	%r169, 1;
	shl.b32 	%r170, %r169, %r32;
	and.b32  	%r171, %r170, 28912;
	setp.ne.s32 	%p45, %r171, 0;
	mov.u32 	%r238, %r156;
	@%p45 bra 	$L__BB0_18;
$L__BB0_17:
	setp.eq.s32 	%p46, %r32, 15;
	selp.u32 	%r238, 1, 0, %p46;
$L__BB0_18:
	add.s32 	%r172, %r22, 1;
	setp.eq.s32 	%p47, %r172, %r50;
	selp.b32 	%r35, 0, %r172, %p47;
	@%p47 bra 	$L__BB0_20;
	add.s32 	%r173, %r27, %r22;
	shl.b32 	%r174, %r173, 2;
	add.s32 	%r176, %r154, %r174;
	ld.shared.u32 	%r177, [%r176+4];
	setp.eq.s32 	%p48, %r177, 4;
	@%p48 bra 	$L__BB0_22;
$L__BB0_20:
	add.s32 	%r179, %r35, %r27;
	shl.b32 	%r180, %r179, 2;
	add.s32 	%r182, %r154, %r180;
	ld.shared.u32 	%r178, [%r182];
	setp.gt.u32 	%p49, %r178, 15;
	@%p49 bra 	$L__BB0_23;
	mov.b32 	%r183, 1;
	shl.b32 	%r184, %r183, %r178;
	and.b32  	%r185, %r184, 61664;
	setp.ne.s32 	%p50, %r185, 0;
	@%p50 bra 	$L__BB0_22;
	bra.uni 	$L__BB0_23;
$L__BB0_22:
	or.b32  	%r238, %r238, 4;
	bra.uni 	$L__BB0_25;
$L__BB0_23:
	setp.ne.s32 	%p51, %r35, %r25;
	@%p51 bra 	$L__BB0_25;
	add.s32 	%r186, %r27, %r50;
	shl.b32 	%r187, %r186, 2;
	add.s32 	%r189, %r154, %r187;
	ld.shared.u32 	%r190, [%r189+-4];
	add.s32 	%r191, %r190, -1;
	and.b32  	%r192, %r191, -15;
	setp.eq.s32 	%p52, %r192, 0;
	or.b32  	%r193, %r238, 4;
	selp.b32 	%r238, %r193, %r238, %p52;
$L__BB0_25:
	add.s32 	%r39, %r23, 1;
	setp.eq.s32 	%p53, %r39, %r49;
	selp.b32 	%r40, 0, %r39, %p53;
	@%p53 bra 	$L__BB0_27;
	mad.lo.s32 	%r194, %r39, %r49, %r22;
	shl.b32 	%r195, %r194, 2;
	add.s32 	%r197, %r154, %r195;
	ld.shared.u32 	%r198, [%r197];
	setp.eq.s32 	%p54, %r198, 2;
	@%p54 bra 	$L__BB0_29;
$L__BB0_27:
	mad.lo.s32 	%r200, %r40, %r49, %r22;
	shl.b32 	%r201, %r200, 2;
	add.s32 	%r203, %r154, %r201;
	ld.shared.u32 	%r199, [%r203];
	setp.gt.u32 	%p55, %r199, 15;
	@%p55 bra 	$L__BB0_30;
	mov.b32 	%r204, 1;
	shl.b32 	%r205, %r204, %r199;
	and.b32  	%r206, %r205, 52424;
	setp.ne.s32 	%p56, %r206, 0;
	@%p56 bra 	$L__BB0_29;
	bra.uni 	$L__BB0_30;
$L__BB0_29:
	add.s32 	%r238, %r238, 2;
	bra.uni 	$L__BB0_32;
$L__BB0_30:
	setp.ne.s32 	%p57, %r40, %r25;
	@%p57 bra 	$L__BB0_32;
	sub.s32 	%r207, %r21, %r49;
	add.s32 	%r208, %r22, %r207;
	shl.b32 	%r209, %r208, 2;
	add.s32 	%r211, %r154, %r209;
	ld.shared.u32 	%r212, [%r211];
	and.b32  	%r213, %r212, -8;
	setp.eq.s32 	%p58, %r213, 8;
	add.s32 	%r214, %r238, 2;
	selp.b32 	%r238, %r214, %r238, %p58;
$L__BB0_32:
	add.s32 	%r215, %r49, -1;
	setp.gt.s32 	%p59, %r23, 0;
	selp.b32 	%r216, 0, %r215, %p59;
	max.s32 	%r217, %r23, 1;
	add.s32 	%r218, %r217, %r216;
	add.s32 	%r44, %r218, -1;
	setp.lt.s32 	%p60, %r23, 2;
	mad.lo.s32 	%r219, %r44, %r49, %r22;
	shl.b32 	%r220, %r219, 2;
	add.s32 	%r222, %r154, %r220;
	ld.shared.u32 	%r45, [%r222];
	@%p60 bra 	$L__BB0_34;
	setp.eq.s32 	%p61, %r45, 8;
	@%p61 bra 	$L__BB0_35;
$L__BB0_34:
	add.s32 	%r223, %r45, -9;
	setp.gt.u32 	%p62, %r223, 6;
	@%p62 bra 	$L__BB0_36;
$L__BB0_35:
	add.s32 	%r238, %r238, 8;
	bra.uni 	$L__BB0_38;
$L__BB0_36:
	setp.ne.s32 	%p63, %r44, 0;
	@%p63 bra 	$L__BB0_38;
	shl.b32 	%r224, %r22, 2;
	add.s32 	%r226, %r154, %r224;
	ld.shared.u32 	%r227, [%r226];
	add.s32 	%r228, %r227, -2;
	and.b32  	%r229, %r228, -14;
	setp.eq.s32 	%p64, %r229, 0;
	add.s32 	%r230, %r238, 8;
	selp.b32 	%r238, %r230, %r238, %p64;
$L__BB0_38:
	mul.wide.s32 	%rd9, %r2, 4;
	add.s64 	%rd10, %rd1, %rd9;
	st.global.u32 	[%rd10], %r238;
$L__BB0_39:
	ret;

}


// ===== COMPILED SASS (sm_100) =====

	.target	sm_100

	.elftype	@"ET_EXEC"


//--------------------- .note.nv.tkinfo           --------------------------
	.section	.note.nv.tkinfo,"",@"SHT_NOTE"
	.sectionflags	@"SHF_NOTE_NV_TKINFO"
	.tkinfo
        /*0018*/ 	.word	0x00000002
        /*0030*/ 	.string	""
        /*0030*/ 	.string	"ptxas"
        /*0030*/ 	.string	"Cuda compilation tools, release 13.0, V13.0.88"
        /*0030*/ 	.string	"Build cuda_13.0.r13.0/compiler.36424714_0"
        /*0030*/ 	.string	"-arch sm_100 -m 64 "



//--------------------- .note.nv.cuinfo           --------------------------
	.section	.note.nv.cuinfo,"",@"SHT_NOTE"
	.sectionflags	@"SHF_NOTE_NV_CUINFO"
        /*0018*/ 	.short	0x0002
        /*001a*/ 	.short	0x0064
        /*001c*/ 	.short	0x0082
	.zero		2


//--------------------- .nv.info                  --------------------------
	.section	.nv.info,"",@"SHT_CUDA_INFO"
	.align	4


	//----- nvinfo : EIATTR_REGCOUNT
	.align		4
        /*0000*/ 	.byte	0x04, 0x2f
        /*0002*/ 	.short	(.L_1 - .L_0)
	.align		4
.L_0:
        /*0004*/ 	.word	index@(_Z13step_periodicPiii)
        /*0008*/ 	.word	0x0000001f


	//----- nvinfo : EIATTR_FRAME_SIZE
	.align		4
.L_1:
        /*000c*/ 	.byte	0x04, 0x11
        /*000e*/ 	.short	(.L_3 - .L_2)
	.align		4
.L_2:
        /*0010*/ 	.word	index@(_Z13step_periodicPiii)
        /*0014*/ 	.word	0x00000000


	//----- nvinfo : EIATTR_MIN_STACK_SIZE
	.align		4
.L_3:
        /*0018*/ 	.byte	0x04, 0x12
        /*001a*/ 	.short	(.L_5 - .L_4)
	.align		4
.L_4:
        /*001c*/ 	.word	index@(_Z13step_periodicPiii)
        /*0020*/ 	.word	0x00000000
.L_5:


//--------------------- .nv.compat                --------------------------
	.section	.nv.compat,"",@"SHT_CUDA_COMPAT_INFO"
	.align	4
        /*0000*/ 	.byte	0x02, 0x09, 0x00, 0x00, 0x02, 0x02, 0x01, 0x00, 0x02, 0x05, 0x05, 0x00, 0x03, 0x07, 0x01, 0x01
        /*0010*/ 	.byte	0x02, 0x03, 0x00, 0x00, 0x02, 0x06, 0x01, 0x00, 0x04, 0x0b, 0x08, 0x00, 0x09, 0x00, 0x00, 0x00
        /*0020*/ 	.byte	0x00, 0x00, 0x00, 0x00


//--------------------- .nv.info._Z13step_periodicPiii --------------------------
	.section	.nv.info._Z13step_periodicPiii,"",@"SHT_CUDA_INFO"
	.sectionflags	@""
	.align	4


	//----- nvinfo : EIATTR_CUDA_API_VERSION
	.align		4
        /*0000*/ 	.byte	0x04, 0x37
        /*0002*/ 	.short	(.L_7 - .L_6)
.L_6:
        /*0004*/ 	.word	0x00000082


	//----- nvinfo : EIATTR_KPARAM_INFO
	.align		4
.L_7:
        /*0008*/ 	.byte	0x04, 0x17
        /*000a*/ 	.short	(.L_9 - .L_8)
.L_8:
        /*000c*/ 	.word	0x00000000
        /*0010*/ 	.short	0x0002
        /*0012*/ 	.short	0x000c
        /*0014*/ 	.byte	0x00, 0xf0, 0x11, 0x00


	//----- nvinfo : EIATTR_KPARAM_INFO
	.align		4
.L_9:
        /*0018*/ 	.byte	0x04, 0x17
        /*001a*/ 	.short	(.L_11 - .L_10)
.L_10:
        /*001c*/ 	.word	0x00000000
        /*0020*/ 	.short	0x0001
        /*0022*/ 	.short	0x0008
        /*0024*/ 	.byte	0x00, 0xf0, 0x11, 0x00


	//----- nvinfo : EIATTR_KPARAM_INFO
	.align		4
.L_11:
        /*0028*/ 	.byte	0x04, 0x17
        /*002a*/ 	.short	(.L_13 - .L_12)
.L_12:
        /*002c*/ 	.word	0x00000000
        /*0030*/ 	.short	0x0000
        /*0032*/ 	.short	0x0000
        /*0034*/ 	.byte	0x00, 0xf5, 0x21, 0x00


	//----- nvinfo : EIATTR_SPARSE_MMA_MASK
	.align		4
.L_13:
        /*0038*/ 	.byte	0x03, 0x50
        /*003a*/ 	.short	0x0000


	//----- nvinfo : EIATTR_MAXREG_COUNT
	.align		4
        /*003c*/ 	.byte	0x03, 0x1b
        /*003e*/ 	.short	0x00ff


	//----- nvinfo : EIATTR_NUM_BARRIERS
	.align		4
        /*0040*/ 	.byte	0x02, 0x4c
        /*0042*/ 	.byte	0x01
	.zero		1


	//----- nvinfo : EIATTR_MERCURY_ISA_VERSION
	.align		4
        /*0044*/ 	.byte	0x03, 0x5f
        /*0046*/ 	.short	0x0101


	//----- nvinfo : EIATTR_VRC_CTA_INIT_COUNT
	.align		4
        /*0048*/ 	.byte	0x02, 0x4a
	.zero		1
	.zero		1


	//----- nvinfo : EIATTR_EXIT_INSTR_OFFSETS
	.align		4
        /*004c*/ 	.byte	0x04, 0x1c
        /*004e*/ 	.short	(.L_15 - .L_14)


	//   ....[0]....
.L_14:
        /*0050*/ 	.word	0x00001560


	//   ....[1]....
        /*0054*/ 	.word	0x000020e0


	//----- nvinfo : EIATTR_CRS_STACK_SIZE
	.align		4
.L_15:
        /*0058*/ 	.byte	0x04, 0x1e
        /*005a*/ 	.short	(.L_17 - .L_16)
.L_16:
        /*005c*/ 	.word	0x00000000


	//----- nvinfo : EIATTR_CBANK_PARAM_SIZE
	.align		4
.L_17:
        /*0060*/ 	.byte	0x03, 0x19
        /*0062*/ 	.short	0x0010


	//----- nvinfo : EIATTR_PARAM_CBANK
	.align		4
        /*0064*/ 	.byte	0x04, 0x0a
        /*0066*/ 	.short	(.L_19 - .L_18)
	.align		4
.L_18:
        /*0068*/ 	.word	index@(.nv.constant0._Z13step_periodicPiii)
        /*006c*/ 	.short	0x0380
        /*006e*/ 	.short	0x0010


	//----- nvinfo : EIATTR_SW_WAR
	.align		4
.L_19:
        /*0070*/ 	.byte	0x04, 0x36
        /*0072*/ 	.short	(.L_21 - .L_20)
.L_20:
        /*0074*/ 	.word	0x00000008
.L_21:


//--------------------- .nv.callgraph             --------------------------
	.section	.nv.callgraph,"",@"SHT_CUDA_CALLGRAPH"
	.align	4
	.sectionentsize	8
	.align		4
        /*0000*/ 	.word	0x00000000
	.align		4
        /*0004*/ 	.word	0xffffffff
	.align		4
        /*0008*/ 	.word	0x00000000
	.align		4
        /*000c*/ 	.word	0xfffffffe
	.align		4
        /*0010*/ 	.word	0x00000000
	.align		4
        /*0014*/ 	.word	0xfffffffd
	.align		4
        /*0018*/ 	.word	0x00000000
	.align		4
        /*001c*/ 	.word	0xfffffffc


//--------------------- .text._Z13step_periodicPiii --------------------------
	.section	.text._Z13step_periodicPiii,"ax",@progbits
	.align	128
        .global         _Z13step_periodicPiii
        .type           _Z13step_periodicPiii,@function
        .size           _Z13step_periodicPiii,(.L_x_26 - _Z13step_periodicPiii)
        .other          _Z13step_periodicPiii,@"STO_CUDA_ENTRY STV_DEFAULT"
_Z13step_periodicPiii:
.text._Z13step_periodicPiii:
[----:B------:R-:W-:Y:S01]  /*0000*/  LDC R1, c[0x0][0x37c] ;  /* 0x0000df00ff017b82 */ /* 0x000fe20000000800 */
[----:B------:R-:W0:Y:S07]  /*0010*/  S2R R11, SR_TID.X ;  /* 0x00000000000b7919 */ /* 0x000e2e0000002100 */
[----:B------:R-:W1:Y:S01]  /*0020*/  S2UR UR4, SR_CTAID.X ;  /* 0x00000000000479c3 */ /* 0x000e620000002500 */
[----:B------:R-:W2:Y:S01]  /*0030*/  LDCU.64 UR6, c[0x0][0x358] ;  /* 0x00006b00ff0677ac */ /* 0x000ea20008000a00 */
[----:B------:R-:W-:Y:S06]  /*0040*/  BSSY.RECONVERGENT B0, `(.L_x_0) ;  /* 0x000014d000007945 */ /* 0x000fec0003800200 */
[----:B------:R-:W1:Y:S01]  /*0050*/  LDC R0, c[0x0][0x360] ;  /* 0x0000d800ff007b82 */ /* 0x000e620000000800 */
[----:B0-----:R-:W-:Y:S01]  /*0060*/  ISETP.GT.U32.AND P0, PT, R11, 0xff, PT ;  /* 0x000000ff0b00780c */ /* 0x001fe20003f04070 */
[----:B-1----:R-:W-:-:S12]  /*0070*/  IMAD R9, R0, UR4, R11 ;  /* 0x0000000400097c24 */ /* 0x002fd8000f8e020b */
[----:B--2---:R-:W-:Y:S05]  /*0080*/  @P0 BRA `(.L_x_1) ;  /* 0x0000001400200947 */ /* 0x004fea0003800000 */
[----:B------:R-:W0:Y:S02]  /*0090*/  LDCU.64 UR4, c[0x0][0x388] ;  /* 0x00007100ff0477ac */ /* 0x000e240008000a00 */
[----:B0-----:R-:W-:Y:S02]  /*00a0*/  IMAD.U32 R12, RZ, RZ, UR5 ;  /* 0x00000005ff0c7e24 */ /* 0x001fe4000f8e00ff */
[----:B------:R-:W-:-:S04]  /*00b0*/  IMAD.U32 R14, RZ, RZ, UR4 ;  /* 0x00000004ff0e7e24 */ /* 0x000fc8000f8e00ff */
[----:B------:R-:W-:-:S05]  /*00c0*/  IMAD R0, R12, R14, RZ ;  /* 0x0000000e0c007224 */ /* 0x000fca00078e02ff */
[----:B------:R-:W-:-:S13]  /*00d0*/  ISETP.GE.AND P0, PT, R11, R0, PT ;  /* 0x000000000b00720c */ /* 0x000fda0003f06270 */
[----:B------:R-:W-:Y:S05]  /*00e0*/  @P0 BRA `(.L_x_1) ;  /* 0x0000001400080947 */ /* 0x000fea0003800000 */
[----:B------:R-:W-:Y:S01]  /*00f0*/  LOP3.LUT R3, RZ, R11, RZ, 0x33, !PT ;  /* 0x0000000bff037212 */ /* 0x000fe200078e33ff */
[----:B------:R-:W-:Y:S01]  /*0100*/  BSSY.RECONVERGENT B1, `(.L_x_2) ;  /* 0x000005e000017945 */ /* 0x000fe20003800200 */
[----:B------:R-:W-:Y:S02]  /*0110*/  VIADD R8, R12, 0xffffffff ;  /* 0xffffffff0c087836 */ /* 0x000fe40000000000 */
[----:B------:R-:W-:Y:S02]  /*0120*/  VIADD R10, R14, 0xffffffff ;  /* 0xffffffff0e0a7836 */ /* 0x000fe40000000000 */
[----:B------:R-:W-:-:S05]  /*0130*/  IMAD.IADD R16, R0, 0x1, R3 ;  /* 0x0000000100107824 */ /* 0x000fca00078e0203 */
[C---:B------:R-:W-:Y:S02]  /*0140*/  LOP3.LUT R2, R16.reuse, 0x300, RZ, 0xc0, !PT ;  /* 0x0000030010027812 */ /* 0x040fe400078ec0ff */
[----:B------:R-:W-:Y:S02]  /*0150*/  ISETP.GE.U32.AND P0, PT, R16, 0x300, PT ;  /* 0x000003001000780c */ /* 0x000fe40003f06070 */
[----:B------:R-:W-:-:S13]  /*0160*/  ISETP.NE.AND P1, PT, R2, 0x300, PT ;  /* 0x000003000200780c */ /* 0x000fda0003f25270 */
[----:B------:R-:W-:Y:S05]  /*0170*/  @!P1 BRA `(.L_x_3) ;  /* 0x0000000400589947 */ /* 0x000fea0003800000 */
[----:B------:R-:W-:Y:S01]  /*0180*/  IABS R6, R12 ;  /* 0x0000000c00067213 */ /* 0x000fe20000000000 */
[----:B------:R-:W0:Y:S01]  /*0190*/  S2UR UR5, SR_CgaCtaId ;  /* 0x00000000000579c3 */ /* 0x000e220000008800 */
[----:B------:R-:W-:Y:S01]  /*01a0*/  UMOV UR4, 0x400 ;  /* 0x0000040000047882 */ /* 0x000fe20000000000 */
[----:B------:R-:W-:Y:S01]  /*01b0*/  ISETP.NE.AND P1, PT, R14, RZ, PT ;  /* 0x000000ff0e00720c */ /* 0x000fe20003f25270 */
[----:B------:R-:W1:Y:S05]  /*01c0*/  I2F.RP R13, R6 ;  /* 0x00000006000d7306 */ /* 0x000e6a0000209400 */
[----:B------:R-:W2:Y:S08]  /*01d0*/  LDC.64 R2, c[0x0][0x380] ;  /* 0x0000e000ff027b82 */ /* 0x000eb00000000a00 */
[----:B------:R-:W3:Y:S01]  /*01e0*/  LDC R12, c[0x0][0x38c] ;  /* 0x0000e300ff0c7b82 */ /* 0x000ee20000000800 */
[----:B-1----:R-:W1:Y:S07]  /*01f0*/  MUFU.RCP R13, R13 ;  /* 0x0000000d000d7308 */ /* 0x002e6e0000001000 */
[----:B------:R-:W4:Y:S01]  /*0200*/  LDC R7, c[0x0][0x388] ;  /* 0x0000e200ff077b82 */ /* 0x000f220000000800 */
[----:B0-----:R-:W-:Y:S01]  /*0210*/  ULEA UR4, UR5, UR4, 0x18 ;  /* 0x0000000405047291 */ /* 0x001fe2000f8ec0ff */
[----:B-1----:R-:W-:-:S04]  /*0220*/  VIADD R4, R13, 0xffffffe ;  /* 0x0ffffffe0d047836 */ /* 0x002fc80000000000 */
[----:B------:R0:W1:Y:S02]  /*0230*/  F2I.FTZ.U32.TRUNC.NTZ R5, R4 ;  /* 0x0000000400057305 */ /* 0x000064000021f000 */
[----:B0-----:R-:W-:Y:S02]  /*0240*/  IMAD.MOV.U32 R4, RZ, RZ, RZ ;  /* 0x000000ffff047224 */ /* 0x001fe400078e00ff */
[----:B-1----:R-:W-:-:S04]  /*0250*/  IMAD.MOV R15, RZ, RZ, -R5 ;  /* 0x000000ffff0f7224 */ /* 0x002fc800078e0a05 */
[----:B------:R-:W-:-:S04]  /*0260*/  IMAD R15, R15, R6, RZ ;  /* 0x000000060f0f7224 */ /* 0x000fc800078e02ff */
[----:B------:R-:W-:Y:S01]  /*0270*/  IMAD.HI.U32 R13, R5, R15, R4 ;  /* 0x0000000f050d7227 */ /* 0x000fe200078e0004 */
[----:B------:R-:W-:Y:S02]  /*0280*/  LEA.HI R15, R16, 0x1, RZ, 0x18 ;  /* 0x00000001100f7811 */ /* 0x000fe400078fc0ff */
[C---:B------:R-:W-:Y:S01]  /*0290*/  LEA R16, R11.reuse, UR4, 0x2 ;  /* 0x000000040b107c11 */ /* 0x040fe2000f8e10ff */
[----:B--2---:R-:W-:Y:S01]  /*02a0*/  IMAD.WIDE.U32 R4, R11, 0x4, R2 ;  /* 0x000000040b047825 */ /* 0x004fe200078e0002 */
[----:B------:R-:W-:Y:S02]  /*02b0*/  LOP3.LUT R17, R15, 0x3, RZ, 0xc0, !PT ;  /* 0x000000030f117812 */ /* 0x000fe400078ec0ff */
[----:B------:R-:W-:-:S03]  /*02c0*/  LOP3.LUT R15, RZ, R14, RZ, 0x33, !PT ;  /* 0x0000000eff0f7212 */ /* 0x000fc600078e33ff */
[----:B---3--:R-:W-:-:S07]  /*02d0*/  IMAD.MOV R17, RZ, RZ, -R17 ;  /* 0x000000ffff117224 */ /* 0x008fce00078e0a11 */
.L_x_4:
[----:B------:R-:W2:Y:S01]  /*02e0*/  LDG.E R18, desc[UR6][R4.64] ;  /* 0x0000000604127981 */ /* 0x000ea2000c1e1900 */
[----:B----4-:R-:W-:Y:S01]  /*02f0*/  IMAD.MOV.U32 R14, RZ, RZ, R7 ;  /* 0x000000ffff0e7224 */ /* 0x010fe200078e0007 */
[----:B------:R-:W-:Y:S01]  /*0300*/  IABS R20, R11 ;  /* 0x0000000b00147213 */ /* 0x000fe20000000000 */
[----:B------:R-:W-:Y:S01]  /*0310*/  VIADD R17, R17, 0x1 ;  /* 0x0000000111117836 */ /* 0x000fe20000000000 */
[----:B------:R-:W-:Y:S02]  /*0320*/  ISETP.GE.AND P5, PT, R11, RZ, PT ;  /* 0x000000ff0b00720c */ /* 0x000fe40003fa6270 */
[----:B------:R-:W-:Y:S01]  /*0330*/  IABS R19, R14 ;  /* 0x0000000e00137213 */ /* 0x000fe20000000000 */
[----:B------:R-:W-:Y:S01]  /*0340*/  IMAD.HI.U32 R21, R13, R20, RZ ;  /* 0x000000140d157227 */ /* 0x000fe200078e00ff */
[----:B------:R-:W-:Y:S02]  /*0350*/  ISETP.NE.AND P3, PT, R12, RZ, PT ;  /* 0x000000ff0c00720c */ /* 0x000fe40003f65270 */
[----:B------:R-:W0:Y:S01]  /*0360*/  I2F.RP R22, R19 ;  /* 0x0000001300167306 */ /* 0x000e220000209400 */
[----:B------:R-:W-:Y:S01]  /*0370*/  IMAD.MOV R21, RZ, RZ, -R21 ;  /* 0x000000ffff157224 */ /* 0x000fe200078e0a15 */
[C---:B------:R-:W-:Y:S01]  /*0380*/  LOP3.LUT R14, R11.reuse, R14, RZ, 0x3c, !PT ;  /* 0x0000000e0b0e7212 */ /* 0x040fe200078e3cff */
[----:B------:R-:W-:-:S05]  /*0390*/  VIADD R11, R11, 0x100 ;  /* 0x000001000b0b7836 */ /* 0x000fca0000000000 */
[----:B0-----:R-:W0:Y:S02]  /*03a0*/  MUFU.RCP R22, R22 ;  /* 0x0000001600167308 */ /* 0x001e240000001000 */
[----:B0-----:R-:W-:Y:S01]  /*03b0*/  VIADD R2, R22, 0xffffffe ;  /* 0x0ffffffe16027836 */ /* 0x001fe20000000000 */
[----:B------:R-:W-:-:S05]  /*03c0*/  IABS R22, R12 ;  /* 0x0000000c00167213 */ /* 0x000fca0000000000 */
[----:B------:R0:W1:Y:S02]  /*03d0*/  F2I.FTZ.U32.TRUNC.NTZ R3, R2 ;  /* 0x0000000200037305 */ /* 0x000064000021f000 */
[----:B0-----:R-:W-:Y:S02]  /*03e0*/  IMAD.MOV.U32 R2, RZ, RZ, RZ ;  /* 0x000000ffff027224 */ /* 0x001fe400078e00ff */
[----:B-1----:R-:W-:-:S04]  /*03f0*/  IMAD.MOV R24, RZ, RZ, -R3 ;  /* 0x000000ffff187224 */ /* 0x002fc800078e0a03 */
[----:B------:R-:W-:-:S04]  /*0400*/  IMAD R23, R24, R19, RZ ;  /* 0x0000001318177224 */ /* 0x000fc800078e02ff */
[----:B------:R-:W-:-:S06]  /*0410*/  IMAD.HI.U32 R3, R3, R23, R2 ;  /* 0x0000001703037227 */ /* 0x000fcc00078e0002 */
[----:B------:R-:W-:-:S04]  /*0420*/  IMAD.HI.U32 R2, R3, R20, RZ ;  /* 0x0000001403027227 */ /* 0x000fc800078e00ff */
[----:B------:R-:W-:Y:S02]  /*0430*/  IMAD R3, R22, R21, R20 ;  /* 0x0000001516037224 */ /* 0x000fe400078e0214 */
[----:B------:R-:W-:-:S03]  /*0440*/  IMAD.MOV R21, RZ, RZ, -R2 ;  /* 0x000000ffff157224 */ /* 0x000fc600078e0a02 */
[----:B------:R-:W-:Y:S01]  /*0450*/  ISETP.GT.U32.AND P2, PT, R6, R3, PT ;  /* 0x000000030600720c */ /* 0x000fe20003f44070 */
[----:B------:R-:W-:-:S05]  /*0460*/  IMAD R20, R19, R21, R20 ;  /* 0x0000001513147224 */ /* 0x000fca00078e0214 */
[----:B------:R-:W-:-:S07]  /*0470*/  ISETP.GT.U32.AND P4, PT, R19, R20, PT ;  /* 0x000000141300720c */ /* 0x000fce0003f84070 */
[----:B------:R-:W-:-:S05]  /*0480*/  @!P2 IMAD.IADD R3, R3, 0x1, -R22 ;  /* 0x000000010303a824 */ /* 0x000fca00078e0a16 */
[----:B------:R-:W-:Y:S01]  /*0490*/  ISETP.GT.U32.AND P2, PT, R6, R3, PT ;  /* 0x000000030600720c */ /* 0x000fe20003f44070 */
[----:B------:R-:W-:Y:S02]  /*04a0*/  @!P4 IMAD.IADD R20, R20, 0x1, -R19 ;  /* 0x000000011414c824 */ /* 0x000fe400078e0a13 */
[----:B------:R-:W-:-:S03]  /*04b0*/  @!P4 VIADD R2, R2, 0x1 ;  /* 0x000000010202c836 */ /* 0x000fc60000000000 */
[----:B------:R-:W-:-:S07]  /*04c0*/  ISETP.GE.U32.AND P6, PT, R20, R19, PT ;  /* 0x000000131400720c */ /* 0x000fce0003fc6070 */
[----:B------:R-:W-:Y:S01]  /*04d0*/  @!P2 IMAD.IADD R3, R3, 0x1, -R22 ;  /* 0x000000010303a824 */ /* 0x000fe200078e0a16 */
[----:B------:R-:W-:-:S03]  /*04e0*/  ISETP.GE.AND P2, PT, R14, RZ, PT ;  /* 0x000000ff0e00720c */ /* 0x000fc60003f46270 */
[----:B------:R-:W-:Y:S02]  /*04f0*/  IMAD.MOV.U32 R21, RZ, RZ, R3 ;  /* 0x000000ffff157224 */ /* 0x000fe400078e0003 */
[----:B------:R-:W-:Y:S02]  /*0500*/  @P6 VIADD R2, R2, 0x1 ;  /* 0x0000000102026836 */ /* 0x000fe40000000000 */
[----:B------:R-:W-:Y:S01]  /*0510*/  @!P5 IMAD.MOV R21, RZ, RZ, -R21 ;  /* 0x000000ffff15d224 */ /* 0x000fe200078e0a15 */
[----:B------:R-:W-:-:S04]  /*0520*/  @!P3 LOP3.LUT R21, RZ, R12, RZ, 0x33, !PT ;  /* 0x0000000cff15b212 */ /* 0x000fc800078e33ff */
[C---:B------:R-:W-:Y:S01]  /*0530*/  ISETP.NE.AND P5, PT, R21.reuse, RZ, PT ;  /* 0x000000ff1500720c */ /* 0x040fe20003fa5270 */
[----:B------:R-:W-:Y:S01]  /*0540*/  @!P2 IMAD.MOV R2, RZ, RZ, -R2 ;  /* 0x000000ffff02a224 */ /* 0x000fe200078e0a02 */
[----:B------:R-:W-:Y:S02]  /*0550*/  ISETP.NE.AND P2, PT, R21, R8, PT ;  /* 0x000000081500720c */ /* 0x000fe40003f45270 */
[C---:B--2---:R-:W-:Y:S02]  /*0560*/  ISETP.NE.AND P4, PT, R18.reuse, 0xa, PT ;  /* 0x0000000a1200780c */ /* 0x044fe40003f85270 */
[----:B------:R-:W-:Y:S02]  /*0570*/  ISETP.NE.AND P3, PT, R18, 0x5, PT ;  /* 0x000000051200780c */ /* 0x000fe40003f65270 */
[----:B------:R-:W-:Y:S02]  /*0580*/  SEL R3, RZ, 0x5, P4 ;  /* 0x00000005ff037807 */ /* 0x000fe40002000000 */
[----:B------:R-:W-:-:S02]  /*0590*/  SEL R19, RZ, 0xa, P3 ;  /* 0x0000000aff137807 */ /* 0x000fc40001800000 */
[----:B------:R-:W-:Y:S02]  /*05a0*/  SEL R14, R3, RZ, P5 ;  /* 0x000000ff030e7207 */ /* 0x000fe40002800000 */
[----:B------:R-:W-:Y:S02]  /*05b0*/  SEL R3, R15, R2, !P1 ;  /* 0x000000020f037207 */ /* 0x000fe40004800000 */
[----:B------:R-:W-:Y:S02]  /*05c0*/  SEL R19, R19, RZ, P5 ;  /* 0x000000ff13137207 */ /* 0x000fe40002800000 */
[----:B------:R-:W-:Y:S02]  /*05d0*/  SEL R14, R14, RZ, P2 ;  /* 0x000000ff0e0e7207 */ /* 0x000fe40001000000 */
[----:B------:R-:W-:Y:S02]  /*05e0*/  ISETP.NE.AND P5, PT, R3, RZ, PT ;  /* 0x000000ff0300720c */ /* 0x000fe40003fa5270 */
[----:B------:R-:W-:-:S02]  /*05f0*/  SEL R19, R19, RZ, P2 ;  /* 0x000000ff13137207 */ /* 0x000fc40001000000 */
[----:B------:R-:W-:Y:S02]  /*0600*/  ISETP.NE.AND P2, PT, R3, R10, PT ;  /* 0x0000000a0300720c */ /* 0x000fe40003f45270 */
[----:B------:R-:W-:Y:S02]  /*0610*/  SEL R14, R14, RZ, P5 ;  /* 0x000000ff0e0e7207 */ /* 0x000fe40002800000 */
[----:B------:R-:W-:Y:S02]  /*0620*/  SEL R19, R19, RZ, P5 ;  /* 0x000000ff13137207 */ /* 0x000fe40002800000 */
[----:B------:R-:W-:Y:S02]  /*0630*/  SEL R14, R14, RZ, P2 ;  /* 0x000000ff0e0e7207 */ /* 0x000fe40001000000 */
[----:B------:R-:W-:Y:S02]  /*0640*/  SEL R19, R19, RZ, P2 ;  /* 0x000000ff13137207 */ /* 0x000fe40001000000 */
[----:B------:R-:W-:-:S02]  /*0650*/  ISETP.NE.AND P2, PT, R17, RZ, PT ;  /* 0x000000ff1100720c */ /* 0x000fc40003f45270 */
[----:B------:R-:W-:-:S04]  /*0660*/  SEL R18, R18, RZ, P4 ;  /* 0x000000ff12127207 */ /* 0x000fc80002000000 */
[----:B------:R-:W-:Y:S02]  /*0670*/  SEL R18, R18, RZ, P3 ;  /* 0x000000ff12127207 */ /* 0x000fe40001800000 */
[----:B------:R-:W-:Y:S02]  /*0680*/  IADD3 R4, P3, PT, R4, 0x400, RZ ;  /* 0x0000040004047810 */ /* 0x000fe40007f7e0ff */
[----:B------:R-:W-:-:S03]  /*0690*/  IADD3 R19, PT, PT, R19, R14, R18 ;  /* 0x0000000e13137210 */ /* 0x000fc60007ffe012 */
[----:B------:R-:W-:Y:S02]  /*06a0*/  IMAD.X R5, RZ, RZ, R5, P3 ;  /* 0x000000ffff057224 */ /* 0x000fe400018e0605 */
[----:B------:R0:W-:Y:S02]  /*06b0*/  STS [R16], R19 ;  /* 0x0000001310007388 */ /* 0x0001e40000000800 */
[----:B0-----:R-:W-:Y:S01]  /*06c0*/  VIADD R16, R16, 0x400 ;  /* 0x0000040010107836 */ /* 0x001fe20000000000 */
[----:B------:R-:W-:Y:S06]  /*06d0*/  @P2 BRA `(.L_x_4) ;  /* 0xfffffffc00002947 */ /* 0x000fec000383ffff */
.L_x_3:
[----:B------:R-:W-:Y:S05]  /*06e0*/  BSYNC.RECONVERGENT B1 ;  /* 0x0000000000017941 */ /* 0x000fea0003800200 */
.L_x_2:
[----:B------:R-:W-:Y:S05]  /*06f0*/  @!P0 BRA `(.L_x_1) ;  /* 0x0000000c00848947 */ /* 0x000fea0003800000 */
[----:B------:R-:W-:Y:S01]  /*0700*/  IABS R17, R12 ;  /* 0x0000000c00117213 */ /* 0x000fe20000000000 */
[----:B------:R-:W0:Y:S01]  /*0710*/  S2UR UR5, SR_CgaCtaId ;  /* 0x00000000000579c3 */ /* 0x000e220000008800 */
[----:B------:R-:W-:Y:S02]  /*0720*/  UMOV UR4, 0x400 ;  /* 0x0000040000047882 */ /* 0x000fe40000000000 */
[----:B------:R-:W1:Y:S05]  /*0730*/  I2F.RP R4, R17 ;  /* 0x0000001100047306 */ /* 0x000e6a0000209400 */
[----:B------:R-:W2:Y:S08]  /*0740*/  LDC R13, c[0x0][0x38c] ;  /* 0x0000e300ff0d7b82 */ /* 0x000eb00000000800 */
[----:B------:R-:W3:Y:S01]  /*0750*/  LDC R14, c[0x0][0x388] ;  /* 0x0000e200ff0e7b82 */ /* 0x000ee20000000800 */
[----:B-1----:R-:W1:Y:S07]  /*0760*/  MUFU.RCP R4, R4 ;  /* 0x0000000400047308 */ /* 0x002e6e0000001000 */
[----:B------:R-:W4:Y:S01]  /*0770*/  LDC.64 R2, c[0x0][0x380] ;  /* 0x0000e000ff027b82 */ /* 0x000f220000000a00 */
[----:B0-----:R-:W-:Y:S01]  /*0780*/  ULEA UR4, UR5, UR4, 0x18 ;  /* 0x0000000405047291 */ /* 0x001fe2000f8ec0ff */
[----:B-1----:R-:W-:-:S04]  /*0790*/  VIADD R6, R4, 0xffffffe ;  /* 0x0ffffffe04067836 */ /* 0x002fc80000000000 */
[----:B------:R0:W1:Y:S02]  /*07a0*/  F2I.FTZ.U32.TRUNC.NTZ R7, R6 ;  /* 0x0000000600077305 */ /* 0x000064000021f000 */
[----:B0-----:R-:W-:Y:S02]  /*07b0*/  IMAD.MOV.U32 R6, RZ, RZ, RZ ;  /* 0x000000ffff067224 */ /* 0x001fe400078e00ff */
[----:B-1----:R-:W-:-:S04]  /*07c0*/  IMAD.MOV R12, RZ, RZ, -R7 ;  /* 0x000000ffff0c7224 */ /* 0x002fc800078e0a07 */
[----:B------:R-:W-:Y:S01]  /*07d0*/  IMAD R5, R12, R17, RZ ;  /* 0x000000110c057224 */ /* 0x000fe200078e02ff */
[----:B------:R-:W-:-:S03]  /*07e0*/  LEA R12, R11, UR4, 0x2 ;  /* 0x000000040b0c7c11 */ /* 0x000fc6000f8e10ff */
[----:B------:R-:W-:-:S04]  /*07f0*/  IMAD.HI.U32 R6, R7, R5, R6 ;  /* 0x0000000507067227 */ /* 0x000fc800078e0006 */
[----:B--23--:R-:W-:-:S07]  /*0800*/  VIADD R12, R12, 0x800 ;  /* 0x000008000c0c7836 */ /* 0x00cfce0000000000 */
.L_x_5:
[----:B------:R-:W-:Y:S01]  /*0810*/  IABS R15, R14 ;  /* 0x0000000e000f7213 */ /* 0x000fe20000000000 */
[----:B----4-:R-:W-:-:S03]  /*0820*/  IMAD.WIDE.U32 R4, R11, 0x4, R2 ;  /* 0x000000040b047825 */ /* 0x010fc600078e0002 */
[----:B------:R-:W0:Y:S01]  /*0830*/  I2F.RP R18, R15 ;  /* 0x0000000f00127306 */ /* 0x000e220000209400 */
[----:B------:R-:W-:Y:S01]  /*0840*/  IABS R19, R11 ;  /* 0x0000000b00137213 */ /* 0x000fe20000000000 */
[----:B------:R-:W2:Y:S01]  /*0850*/  LDG.E R20, desc[UR6][R4.64] ;  /* 0x0000000604147981 */ /* 0x000ea2000c1e1900 */
[----:B------:R-:W-:Y:S02]  /*0860*/  IABS R16, R13 ;  /* 0x0000000d00107213 */ /* 0x000fe40000000000 */
[----:B------:R-:W-:Y:S01]  /*0870*/  ISETP.GE.AND P2, PT, R11, RZ, PT ;  /* 0x000000ff0b00720c */ /* 0x000fe20003f46270 */
[----:B------:R-:W-:Y:S02]  /*0880*/  IMAD.HI.U32 R6, R6, R19, RZ ;  /* 0x0000001306067227 */ /* 0x000fe400078e00ff */
[----:B------:R-:W1:Y:S02]  /*0890*/  I2F.RP R24, R16 ;  /* 0x0000001000187306 */ /* 0x000e640000209400 */
[----:B------:R-:W-:-:S02]  /*08a0*/  IMAD.MOV R21, RZ, RZ, -R6 ;  /* 0x000000ffff157224 */ /* 0x000fc400078e0a06 */
[----:B------:R-:W-:-:S04]  /*08b0*/  IMAD.MOV.U32 R6, RZ, RZ, RZ ;  /* 0x000000ffff067224 */ /* 0x000fc800078e00ff */
[----:B0-----:R-:W0:Y:S08]  /*08c0*/  MUFU.RCP R18, R18 ;  /* 0x0000001200127308 */ /* 0x001e300000001000 */
[----:B-1----:R-:W-:Y:S01]  /*08d0*/  MUFU.RCP R24, R24 ;  /* 0x0000001800187308 */ /* 0x002fe20000001000 */
[----:B0-----:R-:W-:-:S07]  /*08e0*/  VIADD R7, R18, 0xffffffe ;  /* 0x0ffffffe12077836 */ /* 0x001fce0000000000 */
[----:B------:R-:W0:Y:S02]  /*08f0*/  F2I.FTZ.U32.TRUNC.NTZ R7, R7 ;  /* 0x0000000700077305 */ /* 0x000e24000021f000 */
[----:B0-----:R-:W-:-:S04]  /*0900*/  IMAD.MOV R22, RZ, RZ, -R7 ;  /* 0x000000ffff167224 */ /* 0x001fc800078e0a07 */
[----:B------:R-:W-:-:S04]  /*0910*/  IMAD R23, R22, R15, RZ ;  /* 0x0000000f16177224 */ /* 0x000fc800078e02ff */
[----:B------:R-:W-:-:S04]  /*0920*/  IMAD.HI.U32 R18, R7, R23, R6 ;  /* 0x0000001707127227 */ /* 0x000fc800078e0006 */
[----:B------:R-:W-:Y:S02]  /*0930*/  IMAD R6, R16, R21, R19 ;  /* 0x0000001510067224 */ /* 0x000fe400078e0213 */
[----:B------:R-:W-:-:S03]  /*0940*/  IMAD.HI.U32 R21, R18, R19, RZ ;  /* 0x0000001312157227 */ /* 0x000fc600078e00ff */
[----:B------:R-:W-:Y:S01]  /*0950*/  ISETP.GT.U32.AND P0, PT, R17, R6, PT ;  /* 0x000000061100720c */ /* 0x000fe20003f04070 */
[----:B------:R-:W-:Y:S02]  /*0960*/  IMAD.MOV R22, RZ, RZ, -R21 ;  /* 0x000000ffff167224 */ /* 0x000fe400078e0a15 */
[----:B------:R-:W-:Y:S02]  /*0970*/  VIADD R7, R24, 0xffffffe ;  /* 0x0ffffffe18077836 */ /* 0x000fe40000000000 */
[----:B------:R-:W-:Y:S01]  /*0980*/  IMAD R22, R15, R22, R19 ;  /* 0x000000160f167224 */ /* 0x000fe200078e0213 */
[----:B------:R-:W-:-:S03]  /*0990*/  LOP3.LUT R19, RZ, R13, RZ, 0x33, !PT ;  /* 0x0000000dff137212 */ /* 0x000fc600078e33ff */
[----:B------:R-:W0:Y:S01]  /*09a0*/  F2I.FTZ.U32.TRUNC.NTZ R7, R7 ;  /* 0x0000000700077305 */ /* 0x000e22000021f000 */
[----:B------:R-:W-:-:S03]  /*09b0*/  ISETP.GT.U32.AND P4, PT, R15, R22, PT ;  /* 0x000000160f00720c */ /* 0x000fc60003f84070 */
[----:B------:R-:W-:-:S05]  /*09c0*/  @!P0 IMAD.IADD R6, R6, 0x1, -R16 ;  /* 0x0000000106068824 */ /* 0x000fca00078e0a10 */
[----:B------:R-:W-:Y:S02]  /*09d0*/  ISETP.GT.U32.AND P0, PT, R17, R6, PT ;  /* 0x000000061100720c */ /* 0x000fe40003f04070 */
[----:B------:R-:W-:-:S03]  /*09e0*/  LOP3.LUT R17, R11, R14, RZ, 0x3c, !PT ;  /* 0x0000000e0b117212 */ /* 0x000fc600078e3cff */
[----:B------:R-:W-:Y:S01]  /*09f0*/  @!P4 IMAD.IADD R22, R22, 0x1, -R15 ;  /* 0x000000011616c824 */ /* 0x000fe200078e0a0f */
[----:B------:R-:W-:Y:S01]  /*0a00*/  ISETP.GE.AND P3, PT, R17, RZ, PT ;  /* 0x000000ff1100720c */ /* 0x000fe20003f66270 */
[----:B------:R-:W-:Y:S02]  /*0a10*/  @!P4 VIADD R21, R21, 0x1 ;  /* 0x000000011515c836 */ /* 0x000fe40000000000 */
[----:B0-----:R-:W-:Y:S01]  /*0a20*/  IMAD.MOV R23, RZ, RZ, -R7 ;  /* 0x000000ffff177224 */ /* 0x001fe200078e0a07 */
[----:B------:R-:W-:-:S03]  /*0a30*/  ISETP.GE.U32.AND P1, PT, R22, R15, PT ;  /* 0x0000000f1600720c */ /* 0x000fc60003f26070 */
[----:B------:R-:W-:Y:S01]  /*0a40*/  @!P0 IMAD.IADD R6, R6, 0x1, -R16 ;  /* 0x0000000106068824 */ /* 0x000fe200078e0a10 */
[----:B------:R-:W-:Y:S01]  /*0a50*/  ISETP.NE.AND P0, PT, R13, RZ, PT ;  /* 0x000000ff0d00720c */ /* 0x000fe20003f05270 */
[----:B------:R-:W-:Y:S02]  /*0a60*/  IMAD R23, R23, R16, RZ ;  /* 0x0000001017177224 */ /* 0x000fe400078e02ff */
[----:B------:R-:W-:-:S05]  /*0a70*/  @!P2 IMAD.MOV R6, RZ, RZ, -R6 ;  /* 0x000000ffff06a224 */ /* 0x000fca00078e0a06 */
[----:B------:R-:W-:Y:S01]  /*0a80*/  SEL R17, R19, R6, !P0 ;  /* 0x0000000613117207 */ /* 0x000fe20004000000 */
[----:B------:R-:W-:Y:S01]  /*0a90*/  @P1 VIADD R21, R21, 0x1 ;  /* 0x0000000115151836 */ /* 0x000fe20000000000 */
[----:B------:R-:W-:Y:S01]  /*0aa0*/  ISETP.NE.AND P1, PT, R14, RZ, PT ;  /* 0x000000ff0e00720c */ /* 0x000fe20003f25270 */
[----:B------:R-:W-:Y:S01]  /*0ab0*/  IMAD.MOV.U32 R6, RZ, RZ, RZ ;  /* 0x000000ffff067224 */ /* 0x000fe200078e00ff */
[C---:B------:R-:W-:Y:S01]  /*0ac0*/  ISETP.NE.AND P4, PT, R17.reuse, RZ, PT ;  /* 0x000000ff1100720c */ /* 0x040fe20003f85270 */
[----:B------:R-:W-:Y:S01]  /*0ad0*/  IMAD.MOV.U32 R22, RZ, RZ, R21 ;  /* 0x000000ffff167224 */ /* 0x000fe200078e0015 */
[----:B------:R-:W-:Y:S01]  /*0ae0*/  ISETP.NE.AND P2, PT, R17, R8, PT ;  /* 0x000000081100720c */ /* 0x000fe20003f45270 */
[----:B------:R-:W-:Y:S02]  /*0af0*/  VIADD R21, R11, 0x100 ;  /* 0x000001000b157836 */ /* 0x000fe40000000000 */
[----:B------:R-:W-:Y:S01]  /*0b00*/  IMAD.HI.U32 R6, R7, R23, R6 ;  /* 0x0000001707067227 */ /* 0x000fe200078e0006 */
[----:B------:R-:W-:-:S02]  /*0b10*/  LOP3.LUT R7, RZ, R14, RZ, 0x33, !PT ;  /* 0x0000000eff077212 */ /* 0x000fc400078e33ff */
[----:B------:R-:W-:Y:S01]  /*0b20*/  IABS R17, R21 ;  /* 0x0000001500117213 */ /* 0x000fe20000000000 */
[----:B------:R-:W-:-:S04]  /*0b30*/  @!P3 IMAD.MOV R22, RZ, RZ, -R22 ;  /* 0x000000ffff16b224 */ /* 0x000fc800078e0a16 */
[----:B------:R-:W-:Y:S01]  /*0b40*/  IMAD.HI.U32 R24, R18, R17, RZ ;  /* 0x0000001112187227 */ /* 0x000fe200078e00ff */
[----:B------:R-:W-:-:S03]  /*0b50*/  SEL R27, R7, R22, !P1 ;  /* 0x00000016071b7207 */ /* 0x000fc60004800000 */
[----:B------:R-:W-:Y:S01]  /*0b60*/  IMAD.HI.U32 R22, R6, R17, RZ ;  /* 0x0000001106167227 */ /* 0x000fe200078e00ff */
[----:B------:R-:W-:-:S03]  /*0b70*/  ISETP.NE.AND P3, PT, R27, RZ, PT ;  /* 0x000000ff1b00720c */ /* 0x000fc60003f65270 */
[----:B------:R-:W-:Y:S02]  /*0b80*/  IMAD.MOV R22, RZ, RZ, -R22 ;  /* 0x000000ffff167224 */ /* 0x000fe400078e0a16 */
[----:B------:R-:W-:Y:S02]  /*0b90*/  IMAD.MOV R28, RZ, RZ, -R24 ;  /* 0x000000ffff1c7224 */ /* 0x000fe400078e0a18 */
[--C-:B------:R-:W-:Y:S02]  /*0ba0*/  IMAD R26, R16, R22, R17.reuse ;  /* 0x00000016101a7224 */ /* 0x100fe400078e0211 */
[----:B------:R-:W3:Y:S01]  /*0bb0*/  LDG.E R22, desc[UR6][R4.64+0x400] ;  /* 0x0004000604167981 */ /* 0x000ee2000c1e1900 */
[----:B------:R-:W-:Y:S02]  /*0bc0*/  IMAD R28, R15, R28, R17 ;  /* 0x0000001c0f1c7224 */ /* 0x000fe400078e0211 */
[----:B------:R-:W-:Y:S01]  /*0bd0*/  IMAD.MOV.U32 R17, RZ, RZ, R16 ;  /* 0x000000ffff117224 */ /* 0x000fe200078e0010 */
[----:B--2---:R-:W-:-:S02]  /*0be0*/  ISETP.NE.AND P5, PT, R20, 0xa, PT ;  /* 0x0000000a1400780c */ /* 0x004fc40003fa5270 */
[C---:B------:R-:W-:Y:S02]  /*0bf0*/  ISETP.NE.AND P6, PT, R20.reuse, 0x5, PT ;  /* 0x000000051400780c */ /* 0x040fe40003fc5270 */
[----:B------:R-:W-:Y:S02]  /*0c00*/  SEL R25, RZ, 0x5, P5 ;  /* 0x00000005ff197807 */ /* 0x000fe40002800000 */
[----:B------:R-:W-:Y:S02]  /*0c10*/  SEL R20, R20, RZ, P5 ;  /* 0x000000ff14147207 */ /* 0x000fe40002800000 */
[----:B------:R-:W-:Y:S02]  /*0c20*/  ISETP.GT.U32.AND P5, PT, R15, R28, PT ;  /* 0x0000001c0f00720c */ /* 0x000fe40003fa4070 */
[----:B------:R-:W-:Y:S02]  /*0c30*/  SEL R23, RZ, 0xa, P6 ;  /* 0x0000000aff177807 */ /* 0x000fe40003000000 */
[----:B------:R-:W-:-:S02]  /*0c40*/  SEL R25, R25, RZ, P4 ;  /* 0x000000ff19197207 */ /* 0x000fc40002000000 */
[----:B------:R-:W-:-:S07]  /*0c50*/  SEL R23, R23, RZ, P4 ;  /* 0x000000ff17177207 */ /* 0x000fce0002000000 */
[----:B------:R-:W-:Y:S02]  /*0c60*/  @!P5 IMAD.IADD R28, R28, 0x1, -R15 ;  /* 0x000000011c1cd824 */ /* 0x000fe400078e0a0f */
[----:B------:R-:W-:Y:S01]  /*0c70*/  @!P5 VIADD R24, R24, 0x1 ;  /* 0x000000011818d836 */ /* 0x000fe20000000000 */
[----:B------:R-:W-:Y:S02]  /*0c80*/  ISETP.GT.U32.AND P5, PT, R17, R26, PT ;  /* 0x0000001a1100720c */ /* 0x000fe40003fa4070 */
[----:B------:R-:W-:Y:S02]  /*0c90*/  SEL R20, R20, RZ, P6 ;  /* 0x000000ff14147207 */ /* 0x000fe40003000000 */
[----:B------:R-:W-:Y:S02]  /*0ca0*/  SEL R25, R25, RZ, P2 ;  /* 0x000000ff19197207 */ /* 0x000fe40001000000 */
[----:B------:R-:W-:-:S07]  /*0cb0*/  ISETP.NE.AND P4, PT, R27, R10, PT ;  /* 0x0000000a1b00720c */ /* 0x000fce0003f85270 */
[----:B------:R-:W-:-:S05]  /*0cc0*/  @!P5 IMAD.IADD R26, R26, 0x1, -R16 ;  /* 0x000000011a1ad824 */ /* 0x000fca00078e0a10 */
[----:B------:R-:W-:Y:S02]  /*0cd0*/  ISETP.GT.U32.AND P5, PT, R17, R26, PT ;  /* 0x0000001a1100720c */ /* 0x000fe40003fa4070 */
[----:B------:R-:W-:-:S11]  /*0ce0*/  ISETP.GE.U32.AND P6, PT, R28, R15, PT ;  /* 0x0000000f1c00720c */ /* 0x000fd60003fc6070 */
[----:B------:R-:W-:Y:S01]  /*0cf0*/  @!P5 IMAD.IADD R26, R26, 0x1, -R16 ;  /* 0x000000011a1ad824 */ /* 0x000fe200078e0a10 */
[C---:B------:R-:W-:Y:S02]  /*0d00*/  ISETP.GE.AND P5, PT, R21.reuse, RZ, PT ;  /* 0x000000ff1500720c */ /* 0x040fe40003fa6270 */
[----:B------:R-:W-:Y:S02]  /*0d10*/  LOP3.LUT R21, R21, R14, RZ, 0x3c, !PT ;  /* 0x0000000e15157212 */ /* 0x000fe400078e3cff */
[----:B------:R-:W-:Y:S02]  /*0d20*/  SEL R23, R23, RZ, P2 ;  /* 0x000000ff17177207 */ /* 0x000fe40001000000 */
[----:B------:R-:W-:Y:S01]  /*0d30*/  ISETP.GE.AND P2, PT, R21, RZ, PT ;  /* 0x000000ff1500720c */ /* 0x000fe20003f46270 */
[----:B------:R-:W-:-:S06]  /*0d40*/  @P6 VIADD R24, R24, 0x1 ;  /* 0x0000000118186836 */ /* 0x000fcc0000000000 */
[----:B------:R-:W-:Y:S01]  /*0d50*/  @!P5 IMAD.MOV R26, RZ, RZ, -R26 ;  /* 0x000000ffff1ad224 */ /* 0x000fe200078e0a1a */
[----:B------:R-:W-:Y:S02]  /*0d60*/  SEL R25, R25, RZ, P3 ;  /* 0x000000ff19197207 */ /* 0x000fe40001800000 */
[----:B------:R-:W-:Y:S02]  /*0d70*/  SEL R23, R23, RZ, P3 ;  /* 0x000000ff17177207 */ /* 0x000fe40001800000 */
[----:B------:R-:W-:Y:S01]  /*0d80*/  SEL R21, R19, R26, !P0 ;  /* 0x0000001a13157207 */ /* 0x000fe20004000000 */
[----:B------:R-:W-:Y:S01]  /*0d90*/  @!P2 IMAD.MOV R24, RZ, RZ, -R24 ;  /* 0x000000ffff18a224 */ /* 0x000fe200078e0a18 */
[----:B------:R-:W-:Y:S02]  /*0da0*/  SEL R23, R23, RZ, P4 ;  /* 0x000000ff17177207 */ /* 0x000fe40002000000 */
[C---:B------:R-:W-:Y:S02]  /*0db0*/  ISETP.NE.AND P5, PT, R21.reuse, RZ, PT ;  /* 0x000000ff1500720c */ /* 0x040fe40003fa5270 */
[----:B------:R-:W-:-:S02]  /*0dc0*/  ISETP.NE.AND P3, PT, R21, R8, PT ;  /* 0x000000081500720c */ /* 0x000fc40003f65270 */
[----:B------:R-:W-:-:S04]  /*0dd0*/  SEL R21, R25, RZ, P4 ;  /* 0x000000ff19157207 */ /* 0x000fc80002000000 */
[----:B------:R-:W-:Y:S02]  /*0de0*/  IADD3 R21, PT, PT, R23, R21, R20 ;  /* 0x0000001517157210 */ /* 0x000fe40007ffe014 */
[----:B------:R-:W-:-:S04]  /*0df0*/  SEL R23, R7, R24, !P1 ;  /* 0x0000001807177207 */ /* 0x000fc80004800000 */
[----:B------:R-:W-:Y:S02]  /*0e00*/  ISETP.NE.AND P4, PT, R23, RZ, PT ;  /* 0x000000ff1700720c */ /* 0x000fe40003f85270 */
[----:B---3--:R-:W-:-:S04]  /*0e10*/  ISETP.NE.AND P2, PT, R22, 0x5, PT ;  /* 0x000000051600780c */ /* 0x008fc80003f45270 */
[----:B------:R-:W-:Y:S02]  /*0e20*/  SEL R24, RZ, 0xa, P2 ;  /* 0x0000000aff187807 */ /* 0x000fe40001000000 */
[----:B------:R-:W-:Y:S02]  /*0e30*/  ISETP.NE.AND P6, PT, R22, 0xa, PT ;  /* 0x0000000a1600780c */ /* 0x000fe40003fc5270 */
[----:B------:R-:W-:Y:S02]  /*0e40*/  SEL R24, R24, RZ, P5 ;  /* 0x000000ff18187207 */ /* 0x000fe40002800000 */
[----:B------:R-:W-:Y:S02]  /*0e50*/  SEL R20, RZ, 0x5, P6 ;  /* 0x00000005ff147807 */ /* 0x000fe40003000000 */
[----:B------:R-:W-:Y:S02]  /*0e60*/  SEL R24, R24, RZ, P3 ;  /* 0x000000ff18187207 */ /* 0x000fe40001800000 */
[----:B------:R-:W-:-:S02]  /*0e70*/  SEL R20, R20, RZ, P5 ;  /* 0x000000ff14147207 */ /* 0x000fc40002800000 */
[----:B------:R-:W-:Y:S02]  /*0e80*/  SEL R24, R24, RZ, P4 ;  /* 0x000000ff18187207 */ /* 0x000fe40002000000 */
[----:B------:R-:W-:-:S04]  /*0e90*/  ISETP.NE.AND P5, PT, R23, R10, PT ;  /* 0x0000000a1700720c */ /* 0x000fc80003fa5270 */
[----:B------:R-:W-:Y:S02]  /*0ea0*/  SEL R23, R24, RZ, P5 ;  /* 0x000000ff18177207 */ /* 0x000fe40002800000 */
[----:B------:R-:W2:Y:S01]  /*0eb0*/  LDG.E R24, desc[UR6][R4.64+0x800] ;  /* 0x0008000604187981 */ /* 0x000ea2000c1e1900 */
[----:B------:R-:W-:Y:S01]  /*0ec0*/  SEL R20, R20, RZ, P3 ;  /* 0x000000ff14147207 */ /* 0x000fe20001800000 */
[----:B------:R-:W-:Y:S01]  /*0ed0*/  VIADD R25, R11, 0x200 ;  /* 0x000002000b197836 */ /* 0x000fe20000000000 */
[----:B------:R-:W-:Y:S02]  /*0ee0*/  SEL R22, R22, RZ, P6 ;  /* 0x000000ff16167207 */ /* 0x000fe40003000000 */
[----:B------:R-:W-:Y:S02]  /*0ef0*/  SEL R20, R20, RZ, P4 ;  /* 0x000000ff14147207 */ /* 0x000fe40002000000 */
[----:B------:R-:W-:Y:S02]  /*0f00*/  IABS R27, R25 ;  /* 0x00000019001b7213 */ /* 0x000fe40000000000 */
[----:B------:R-:W-:-:S02]  /*0f10*/  SEL R22, R22, RZ, P2 ;  /* 0x000000ff16167207 */ /* 0x000fc40001000000 */
[----:B------:R-:W-:-:S04]  /*0f20*/  SEL R20, R20, RZ, P5 ;  /* 0x000000ff14147207 */ /* 0x000fc80002800000 */
[----:B------:R-:W-:Y:S01]  /*0f30*/  IADD3 R23, PT, PT, R23, R20, R22 ;  /* 0x0000001417177210 */ /* 0x000fe20007ffe016 */
[----:B------:R-:W-:-:S04]  /*0f40*/  IMAD.HI.U32 R22, R6, R27, RZ ;  /* 0x0000001b06167227 */ /* 0x000fc800078e00ff */
[----:B------:R-:W-:-:S04]  /*0f50*/  IMAD.MOV R22, RZ, RZ, -R22 ;  /* 0x000000ffff167224 */ /* 0x000fc800078e0a16 */
[----:B------:R-:W-:Y:S02]  /*0f60*/  IMAD R26, R16, R22, R27 ;  /* 0x00000016101a7224 */ /* 0x000fe400078e021b */
[----:B------:R0:W3:Y:S01]  /*0f70*/  LDG.E R22, desc[UR6][R4.64+0xc00] ;  /* 0x000c000604167981 */ /* 0x0000e2000c1e1900 */
[----:B------:R-:W-:-:S04]  /*0f80*/  IMAD.HI.U32 R20, R18, R27, RZ ;  /* 0x0000001b12147227 */ /* 0x000fc800078e00ff */
[----:B------:R-:W-:Y:S01]  /*0f90*/  IMAD.MOV R28, RZ, RZ, -R20 ;  /* 0x000000ffff1c7224 */ /* 0x000fe200078e0a14 */
[----:B------:R-:W-:-:S03]  /*0fa0*/  ISETP.GT.U32.AND P3, PT, R17, R26, PT ;  /* 0x0000001a1100720c */ /* 0x000fc60003f64070 */
[----:B------:R-:W-:-:S05]  /*0fb0*/  IMAD R28, R15, R28, R27 ;  /* 0x0000001c0f1c7224 */ /* 0x000fca00078e021b */
[----:B------:R-:W-:-:S05]  /*0fc0*/  ISETP.GT.U32.AND P2, PT, R15, R28, PT ;  /* 0x0000001c0f00720c */ /* 0x000fca0003f44070 */
[----:B------:R-:W-:Y:S01]  /*0fd0*/  @!P3 IMAD.IADD R26, R26, 0x1, -R16 ;  /* 0x000000011a1ab824 */ /* 0x000fe200078e0a10 */
[----:B------:R-:W-:-:S04]  /*0fe0*/  ISETP.GE.AND P5, PT, R25, RZ, PT ;  /* 0x000000ff1900720c */ /* 0x000fc80003fa6270 */
[----:B------:R-:W-:-:S03]  /*0ff0*/  ISETP.GT.U32.AND P4, PT, R17, R26, PT ;  /* 0x0000001a1100720c */ /* 0x000fc60003f84070 */
[----:B------:R-:W-:Y:S01]  /*1000*/  @!P2 IMAD.IADD R28, R28, 0x1, -R15 ;  /* 0x000000011c1ca824 */ /* 0x000fe200078e0a0f */
[----:B------:R-:W-:-:S04]  /*1010*/  LOP3.LUT R25, R25, R14, RZ, 0x3c, !PT ;  /* 0x0000000e19197212 */ /* 0x000fc800078e3cff */
[----:B------:R-:W-:Y:S02]  /*1020*/  ISETP.GE.U32.AND P3, PT, R28, R15, PT ;  /* 0x0000000f1c00720c */ /* 0x000fe40003f66070 */
[----:B------:R-:W-:Y:S01]  /*1030*/  ISETP.GE.AND P6, PT, R25, RZ, PT ;  /* 0x000000ff1900720c */ /* 0x000fe20003fc6270 */
[----:B------:R-:W-:Y:S02]  /*1040*/  @!P2 VIADD R20, R20, 0x1 ;  /* 0x000000011414a836 */ /* 0x000fe40000000000 */
[----:B------:R-:W-:-:S04]  /*1050*/  @!P4 IMAD.IADD R26, R26, 0x1, -R16 ;  /* 0x000000011a1ac824 */ /* 0x000fc800078e0a10 */
[----:B------:R-:W-:-:S04]  /*1060*/  @!P5 IMAD.MOV R26, RZ, RZ, -R26 ;  /* 0x000000ffff1ad224 */ /* 0x000fc800078e0a1a */
[----:B------:R-:W-:Y:S01]  /*1070*/  @P3 VIADD R20, R20, 0x1 ;  /* 0x0000000114143836 */ /* 0x000fe20000000000 */
[----:B0-----:R-:W-:-:S03]  /*1080*/  SEL R5, R19, R26, !P0 ;  /* 0x0000001a13057207 */ /* 0x001fc60004000000 */
[----:B------:R-:W-:Y:S01]  /*1090*/  @!P6 IMAD.MOV R20, RZ, RZ, -R20 ;  /* 0x000000ffff14e224 */ /* 0x000fe200078e0a14 */
[C---:B------:R-:W-:Y:S02]  /*10a0*/  ISETP.NE.AND P6, PT, R5.reuse, RZ, PT ;  /* 0x000000ff0500720c */ /* 0x040fe40003fc5270 */
[----:B------:R-:W-:Y:S02]  /*10b0*/  ISETP.NE.AND P5, PT, R5, R8, PT ;  /* 0x000000080500720c */ /* 0x000fe40003fa5270 */
[----:B------:R-:W-:-:S04]  /*10c0*/  SEL R5, R7, R20, !P1 ;  /* 0x0000001407057207 */ /* 0x000fc80004800000 */
[----:B------:R-:W-:Y:S01]  /*10d0*/  ISETP.NE.AND P3, PT, R5, RZ, PT ;  /* 0x000000ff0500720c */ /* 0x000fe20003f65270 */
[----:B------:R-:W-:Y:S04]  /*10e0*/  STS [R12+-0x800], R21 ;  /* 0xfff800150c007388 */ /* 0x000fe80000000800 */
[----:B------:R-:W-:Y:S01]  /*10f0*/  STS [R12+-0x400], R23 ;  /* 0xfffc00170c007388 */ /* 0x000fe20000000800 */
[C---:B--2---:R-:W-:Y:S02]  /*1100*/  ISETP.NE.AND P4, PT, R24.reuse, 0xa, PT ;  /* 0x0000000a1800780c */ /* 0x044fe40003f85270 */
[----:B------:R-:W-:Y:S02]  /*1110*/  ISETP.NE.AND P2, PT, R24, 0x5, PT ;  /* 0x000000051800780c */ /* 0x000fe40003f45270 */
[----:B------:R-:W-:-:S02]  /*1120*/  SEL R4, RZ, 0x5, P4 ;  /* 0x00000005ff047807 */ /* 0x000fc40002000000 */
[----:B------:R-:W-:Y:S02]  /*1130*/  SEL R20, RZ, 0xa, P2 ;  /* 0x0000000aff147807 */ /* 0x000fe40001000000 */
[----:B------:R-:W-:Y:S02]  /*1140*/  SEL R4, R4, RZ, P6 ;  /* 0x000000ff04047207 */ /* 0x000fe40003000000 */
[----:B------:R-:W-:Y:S02]  /*1150*/  SEL R20, R20, RZ, P6 ;  /* 0x000000ff14147207 */ /* 0x000fe40003000000 */
[----:B------:R-:W-:Y:S02]  /*1160*/  SEL R4, R4, RZ, P5 ;  /* 0x000000ff04047207 */ /* 0x000fe40002800000 */
[----:B------:R-:W-:Y:S02]  /*1170*/  SEL R20, R20, RZ, P5 ;  /* 0x000000ff14147207 */ /* 0x000fe40002800000 */
[----:B------:R-:W-:Y:S01]  /*1180*/  ISETP.NE.AND P6, PT, R5, R10, PT ;  /* 0x0000000a0500720c */ /* 0x000fe20003fc5270 */
[----:B------:R-:W-:Y:S01]  /*1190*/  VIADD R5, R11, 0x300 ;  /* 0x000003000b057836 */ /* 0x000fe20000000000 */
[----:B------:R-:W-:-:S02]  /*11a0*/  SEL R24, R24, RZ, P4 ;  /* 0x000000ff18187207 */ /* 0x000fc40002000000 */
[----:B------:R-:W-:Y:S02]  /*11b0*/  SEL R4, R4, RZ, P3 ;  /* 0x000000ff04047207 */ /* 0x000fe40001800000 */
[----:B------:R-:W-:Y:S02]  /*11c0*/  SEL R20, R20, RZ, P3 ;  /* 0x000000ff14147207 */ /* 0x000fe40001800000 */
[----:B------:R-:W-:Y:S02]  /*11d0*/  IABS R25, R5 ;  /* 0x0000000500197213 */ /* 0x000fe40000000000 */
[----:B------:R-:W-:Y:S02]  /*11e0*/  SEL R24, R24, RZ, P2 ;  /* 0x000000ff18187207 */ /* 0x000fe40001000000 */
[----:B------:R-:W-:Y:S02]  /*11f0*/  SEL R4, R4, RZ, P6 ;  /* 0x000000ff04047207 */ /* 0x000fe40003000000 */
[----:B------:R-:W-:-:S04]  /*1200*/  SEL R27, R20, RZ, P6 ;  /* 0x000000ff141b7207 */ /* 0x000fc80003000000 */
[----:B------:R-:W-:Y:S01]  /*1210*/  IADD3 R27, PT, PT, R27, R4, R24 ;  /* 0x000000041b1b7210 */ /* 0x000fe20007ffe018 */
[----:B------:R-:W-:-:S04]  /*1220*/  IMAD.HI.U32 R4, R6, R25, RZ ;  /* 0x0000001906047227 */ /* 0x000fc800078e00ff */
[----:B------:R-:W-:Y:S02]  /*1230*/  IMAD.MOV R4, RZ, RZ, -R4 ;  /* 0x000000ffff047224 */ /* 0x000fe400078e0a04 */
        /* <DEDUP_REMOVED lines=8> */
[----:B------:R-:W-:Y:S01]  /*12c0*/  @!P2 IMAD.IADD R20, R20, 0x1, -R15 ;  /* 0x000000011414a824 */ /* 0x000fe200078e0a0f */
[C---:B------:R-:W-:Y:S02]  /*12d0*/  ISETP.GE.AND P5, PT, R5.reuse, RZ, PT ;  /* 0x000000ff0500720c */ /* 0x040fe40003fa6270 */
[----:B------:R-:W-:Y:S02]  /*12e0*/  LOP3.LUT R5, R5, R14, RZ, 0x3c, !PT ;  /* 0x0000000e05057212 */ /* 0x000fe400078e3cff */
[----:B------:R-:W-:Y:S01]  /*12f0*/  ISETP.GE.U32.AND P4, PT, R20, R15, PT ;  /* 0x0000000f1400720c */ /* 0x000fe20003f86070 */
[----:B------:R-:W-:-:S06]  /*1300*/  @!P2 VIADD R18, R18, 0x1 ;  /* 0x000000011212a836 */ /* 0x000fcc0000000000 */
[----:B------:R-:W-:Y:S01]  /*1310*/  @!P3 IMAD.IADD R4, R4, 0x1, -R16 ;  /* 0x000000010404b824 */ /* 0x000fe200078e0a10 */
[----:B------:R-:W-:-:S03]  /*1320*/  ISETP.GE.AND P3, PT, R5, RZ, PT ;  /* 0x000000ff0500720c */ /* 0x000fc60003f66270 */
[----:B------:R-:W-:Y:S02]  /*1330*/  @!P5 IMAD.MOV R4, RZ, RZ, -R4 ;  /* 0x000000ffff04d224 */ /* 0x000fe400078e0a04 */
[----:B------:R-:W-:Y:S01]  /*1340*/  @P4 VIADD R18, R18, 0x1 ;  /* 0x0000000112124836 */ /* 0x000fe20000000000 */
[C---:B---3--:R-:W-:Y:S02]  /*1350*/  ISETP.NE.AND P2, PT, R22.reuse, 0xa, PT ;  /* 0x0000000a1600780c */ /* 0x048fe40003f45270 */
[----:B------:R-:W-:Y:S02]  /*1360*/  SEL R19, R19, R4, !P0 ;  /* 0x0000000413137207 */ /* 0x000fe40004000000 */
[----:B------:R-:W-:-:S03]  /*1370*/  ISETP.NE.AND P0, PT, R22, 0x5, PT ;  /* 0x000000051600780c */ /* 0x000fc60003f05270 */
[----:B------:R-:W-:Y:S01]  /*1380*/  @!P3 IMAD.MOV R18, RZ, RZ, -R18 ;  /* 0x000000ffff12b224 */ /* 0x000fe200078e0a12 */
[----:B------:R-:W-:Y:S02]  /*1390*/  SEL R4, RZ, 0x5, P2 ;  /* 0x00000005ff047807 */ /* 0x000fe40001000000 */
[----:B------:R-:W-:Y:S02]  /*13a0*/  ISETP.NE.AND P3, PT, R19, RZ, PT ;  /* 0x000000ff1300720c */ /* 0x000fe40003f65270 */
[----:B------:R-:W-:Y:S02]  /*13b0*/  SEL R5, RZ, 0xa, P0 ;  /* 0x0000000aff057807 */ /* 0x000fe40000000000 */
[----:B------:R-:W-:Y:S02]  /*13c0*/  SEL R7, R7, R18, !P1 ;  /* 0x0000001207077207 */ /* 0x000fe40004800000 */
[----:B------:R-:W-:Y:S02]  /*13d0*/  ISETP.NE.AND P1, PT, R19, R8, PT ;  /* 0x000000081300720c */ /* 0x000fe40003f25270 */
[----:B------:R-:W-:-:S02]  /*13e0*/  SEL R4, R4, RZ, P3 ;  /* 0x000000ff04047207 */ /* 0x000fc40001800000 */
[----:B------:R-:W-:Y:S01]  /*13f0*/  SEL R5, R5, RZ, P3 ;  /* 0x000000ff05057207 */ /* 0x000fe20001800000 */
[----:B------:R-:W-:Y:S01]  /*1400*/  VIADD R11, R11, 0x400 ;  /* 0x000004000b0b7836 */ /* 0x000fe20000000000 */
[----:B------:R-:W-:Y:S02]  /*1410*/  SEL R22, R22, RZ, P2 ;  /* 0x000000ff16167207 */ /* 0x000fe40001000000 */
[----:B------:R-:W-:Y:S02]  /*1420*/  ISETP.NE.AND P3, PT, R7, RZ, PT ;  /* 0x000000ff0700720c */ /* 0x000fe40003f65270 */
[----:B------:R-:W-:Y:S02]  /*1430*/  SEL R4, R4, RZ, P1 ;  /* 0x000000ff04047207 */ /* 0x000fe40000800000 */
[----:B------:R-:W-:Y:S02]  /*1440*/  SEL R5, R5, RZ, P1 ;  /* 0x000000ff05057207 */ /* 0x000fe40000800000 */
[----:B------:R-:W-:-:S02]  /*1450*/  SEL R22, R22, RZ, P0 ;  /* 0x000000ff16167207 */ /* 0x000fc40000000000 */
[----:B------:R-:W-:Y:S02]  /*1460*/  ISETP.GE.AND P0, PT, R11, R0, PT ;  /* 0x000000000b00720c */ /* 0x000fe40003f06270 */
[----:B------:R-:W-:Y:S02]  /*1470*/  ISETP.NE.AND P1, PT, R7, R10, PT ;  /* 0x0000000a0700720c */ /* 0x000fe40003f25270 */
[----:B------:R-:W-:Y:S02]  /*1480*/  SEL R4, R4, RZ, P3 ;  /* 0x000000ff04047207 */ /* 0x000fe40001800000 */
[----:B------:R-:W-:Y:S02]  /*1490*/  SEL R5, R5, RZ, P3 ;  /* 0x000000ff05057207 */ /* 0x000fe40001800000 */
[----:B------:R-:W-:Y:S02]  /*14a0*/  SEL R4, R4, RZ, P1 ;  /* 0x000000ff04047207 */ /* 0x000fe40000800000 */
[----:B------:R-:W-:-:S04]  /*14b0*/  SEL R5, R5, RZ, P1 ;  /* 0x000000ff05057207 */ /* 0x000fc80000800000 */
[----:B------:R-:W-:Y:S01]  /*14c0*/  IADD3 R5, PT, PT, R5, R4, R22 ;  /* 0x0000000405057210 */ /* 0x000fe20007ffe016 */
[----:B------:R-:W-:Y:S04]  /*14d0*/  STS [R12], R27 ;  /* 0x0000001b0c007388 */ /* 0x000fe80000000800 */
[----:B------:R0:W-:Y:S02]  /*14e0*/  STS [R12+0x400], R5 ;  /* 0x000400050c007388 */ /* 0x0001e40000000800 */
[----:B0-----:R-:W-:Y:S01]  /*14f0*/  VIADD R12, R12, 0x1000 ;  /* 0x000010000c0c7836 */ /* 0x001fe20000000000 */
[----:B------:R-:W-:Y:S06]  /*1500*/  @!P0 BRA `(.L_x_5) ;  /* 0xfffffff000c08947 */ /* 0x000fec000383ffff */
.L_x_1:
[----:B------:R-:W-:Y:S05]  /*1510*/  BSYNC.RECONVERGENT B0 ;  /* 0x0000000000007941 */ /* 0x000fea0003800200 */
.L_x_0:
[----:B------:R-:W0:Y:S02]  /*1520*/  LDC.64 R2, c[0x0][0x388] ;  /* 0x0000e200ff027b82 */ /* 0x000e240000000a00 */
[----:B0-----:R-:W-:-:S06]  /*1530*/  IMAD R0, R3, R2, RZ ;  /* 0x0000000203007224 */ /* 0x001fcc00078e02ff */
[----:B------:R-:W-:Y:S01]  /*1540*/  BAR.SYNC.DEFER_BLOCKING 0x0 ;  /* 0x0000000000007b1d */ /* 0x000fe20000010000 */
[----:B------:R-:W-:-:S13]  /*1550*/  ISETP.GE.AND P0, PT, R9, R0, PT ;  /* 0x000000000900720c */ /* 0x000fda0003f06270 */
[----:B------:R-:W-:Y:S05]  /*1560*/  @P0 EXIT ;  /* 0x000000000000094d */ /* 0x000fea0003800000 */
[----:B------:R-:W-:Y:S01]  /*1570*/  IABS R4, R3 ;  /* 0x0000000300047213 */ /* 0x000fe20000000000 */
[----:B------:R-:W0:Y:S01]  /*1580*/  S2UR UR5, SR_CgaCtaId ;  /* 0x00000000000579c3 */ /* 0x000e220000008800 */
[----:B------:R-:W-:Y:S01]  /*1590*/  IABS R5, R2 ;  /* 0x0000000200057213 */ /* 0x000fe20000000000 */
[----:B------:R-:W-:Y:S01]  /*15a0*/  UMOV UR4, 0x400 ;  /* 0x0000040000047882 */ /* 0x000fe20000000000 */
[----:B------:R-:W1:Y:S01]  /*15b0*/  I2F.RP R8, R4 ;  /* 0x0000000400087306 */ /* 0x000e620000209400 */
[----:B------:R-:W-:Y:S01]  /*15c0*/  ISETP.GE.AND P2, PT, R9, RZ, PT ;  /* 0x000000ff0900720c */ /* 0x000fe20003f46270 */
[----:B------:R-:W-:Y:S04]  /*15d0*/  BSSY.RECONVERGENT B1, `(.L_x_6) ;  /* 0x0000058000017945 */ /* 0x000fe80003800200 */
[----:B------:R-:W-:Y:S02]  /*15e0*/  BSSY.RELIABLE B0, `(.L_x_7) ;  /* 0x000003b000007945 */ /* 0x000fe40003800100 */
[----:B------:R-:W2:Y:S08]  /*15f0*/  I2F.RP R12, R5 ;  /* 0x00000005000c7306 */ /* 0x000eb00000209400 */
[----:B-1----:R-:W1:Y:S01]  /*1600*/  MUFU.RCP R8, R8 ;  /* 0x0000000800087308 */ /* 0x002e620000001000 */
[----:B0-----:R-:W-:-:S07]  /*1610*/  ULEA UR4, UR5, UR4, 0x18 ;  /* 0x0000000405047291 */ /* 0x001fce000f8ec0ff */
[----:B--2---:R-:W0:Y:S01]  /*1620*/  MUFU.RCP R12, R12 ;  /* 0x0000000c000c7308 */ /* 0x004e220000001000 */
[----:B-1----:R-:W-:-:S07]  /*1630*/  VIADD R6, R8, 0xffffffe ;  /* 0x0ffffffe08067836 */ /* 0x002fce0000000000 */
[----:B------:R1:W2:Y:S01]  /*1640*/  F2I.FTZ.U32.TRUNC.NTZ R7, R6 ;  /* 0x0000000600077305 */ /* 0x0002a2000021f000 */
[----:B0-----:R-:W-:Y:S01]  /*1650*/  VIADD R10, R12, 0xffffffe ;  /* 0x0ffffffe0c0a7836 */ /* 0x001fe20000000000 */
[----:B------:R-:W-:-:S06]  /*1660*/  IABS R12, R9 ;  /* 0x00000009000c7213 */ /* 0x000fcc0000000000 */
[----:B------:R0:W3:Y:S01]  /*1670*/  F2I.FTZ.U32.TRUNC.NTZ R11, R10 ;  /* 0x0000000a000b7305 */ /* 0x0000e2000021f000 */
[----:B-1----:R-:W-:Y:S02]  /*1680*/  IMAD.MOV.U32 R6, RZ, RZ, RZ ;  /* 0x000000ffff067224 */ /* 0x002fe400078e00ff */
[----:B--2---:R-:W-:Y:S02]  /*1690*/  IMAD.MOV R13, RZ, RZ, -R7 ;  /* 0x000000ffff0d7224 */ /* 0x004fe400078e0a07 */
[----:B0-----:R-:W-:Y:S02]  /*16a0*/  IMAD.MOV.U32 R10, RZ, RZ, RZ ;  /* 0x000000ffff0a7224 */ /* 0x001fe400078e00ff */
[----:B------:R-:W-:Y:S02]  /*16b0*/  IMAD R13, R13, R4, RZ ;  /* 0x000000040d0d7224 */ /* 0x000fe400078e02ff */
[----:B---3--:R-:W-:Y:S02]  /*16c0*/  IMAD.MOV R14, RZ, RZ, -R11 ;  /* 0x000000ffff0e7224 */ /* 0x008fe400078e0a0b */
[----:B------:R-:W-:-:S04]  /*16d0*/  IMAD.HI.U32 R13, R7, R13, R6 ;  /* 0x0000000d070d7227 */ /* 0x000fc800078e0006 */
[----:B------:R-:W-:Y:S02]  /*16e0*/  IMAD R15, R14, R5, RZ ;  /* 0x000000050e0f7224 */ /* 0x000fe400078e02ff */
[----:B------:R-:W-:-:S04]  /*16f0*/  IMAD.HI.U32 R6, R13, R12, RZ ;  /* 0x0000000c0d067227 */ /* 0x000fc800078e00ff */
[----:B------:R-:W-:-:S04]  /*1700*/  IMAD.HI.U32 R15, R11, R15, R10 ;  /* 0x0000000f0b0f7227 */ /* 0x000fc800078e000a */
        /* <DEDUP_REMOVED lines=10> */
[----:B------:R-:W-:Y:S01]  /*17b0*/  @!P3 VIADD R8, R8, 0x1 ;  /* 0x000000010808b836 */ /* 0x000fe20000000000 */
[----:B------:R-:W-:Y:S02]  /*17c0*/  ISETP.NE.AND P3, PT, R3, RZ, PT ;  /* 0x000000ff0300720c */ /* 0x000fe40003f65270 */
[----:B------:R-:W-:Y:S02]  /*17d0*/  ISETP.GE.U32.AND P0, PT, R6, R5, PT ;  /* 0x000000050600720c */ /* 0x000fe40003f06070 */
[----:B------:R-:W-:-:S04]  /*17e0*/  LOP3.LUT R5, R9, R2, RZ, 0x3c, !PT ;  /* 0x0000000209057212 */ /* 0x000fc800078e3cff */
[----:B------:R-:W-:Y:S01]  /*17f0*/  ISETP.GE.AND P4, PT, R5, RZ, PT ;  /* 0x000000ff0500720c */ /* 0x000fe20003f86270 */
[----:B------:R-:W-:Y:S01]  /*1800*/  @!P1 IMAD.IADD R7, R7, 0x1, -R4 ;  /* 0x0000000107079824 */ /* 0x000fe200078e0a04 */
[----:B------:R-:W-:Y:S01]  /*1810*/  ISETP.NE.AND P1, PT, R2, RZ, PT ;  /* 0x000000ff0200720c */ /* 0x000fe20003f25270 */
[----:B------:R-:W-:Y:S02]  /*1820*/  VIADD R4, R3, 0xffffffff ;  /* 0xffffffff03047836 */ /* 0x000fe40000000000 */
[----:B------:R-:W-:Y:S02]  /*1830*/  IMAD.MOV.U32 R5, RZ, RZ, R7 ;  /* 0x000000ffff057224 */ /* 0x000fe400078e0007 */
[----:B------:R-:W-:Y:S02]  /*1840*/  @P0 VIADD R8, R8, 0x1 ;  /* 0x0000000108080836 */ /* 0x000fe40000000000 */
[----:B------:R-:W-:Y:S01]  /*1850*/  @!P2 IMAD.MOV R5, RZ, RZ, -R5 ;  /* 0x000000ffff05a224 */ /* 0x000fe200078e0a05 */
[----:B------:R-:W-:Y:S01]  /*1860*/  @!P3 LOP3.LUT R5, RZ, R3, RZ, 0x33, !PT ;  /* 0x00000003ff05b212 */ /* 0x000fe200078e33ff */
[----:B------:R-:W-:-:S03]  /*1870*/  IMAD.MOV.U32 R7, RZ, RZ, R8 ;  /* 0x000000ffff077224 */ /* 0x000fc600078e0008 */
[C---:B------:R-:W-:Y:S01]  /*1880*/  ISETP.GT.AND P0, PT, R5.reuse, RZ, PT ;  /* 0x000000ff0500720c */ /* 0x040fe20003f04270 */
[----:B------:R-:W-:Y:S01]  /*1890*/  @!P4 IMAD.MOV R7, RZ, RZ, -R7 ;  /* 0x000000ffff07c224 */ /* 0x000fe200078e0a07 */
[-C--:B------:R-:W-:Y:S02]  /*18a0*/  @!P1 LOP3.LUT R7, RZ, R2.reuse, RZ, 0x33, !PT ;  /* 0x00000002ff079212 */ /* 0x080fe400078e33ff */
[C---:B------:R-:W-:Y:S02]  /*18b0*/  ISETP.GT.AND P1, PT, R5.reuse, 0x1, PT ;  /* 0x000000010500780c */ /* 0x040fe40003f24270 */
[----:B------:R-:W-:Y:S01]  /*18c0*/  VIMNMX R13, PT, PT, R5, 0x1, !PT ;  /* 0x00000001050d7848 */ /* 0x000fe20007fe0100 */
[----:B------:R-:W-:Y:S01]  /*18d0*/  IMAD R8, R7, R2, RZ ;  /* 0x0000000207087224 */ /* 0x000fe200078e02ff */
[----:B------:R-:W-:-:S04]  /*18e0*/  SEL R10, R4, RZ, !P0 ;  /* 0x000000ff040a7207 */ /* 0x000fc80004000000 */
[----:B------:R-:W-:-:S04]  /*18f0*/  IADD3 R6, PT, PT, R8, R13, R10 ;  /* 0x0000000d08067210 */ /* 0x000fc80007ffe00a */
[----:B------:R-:W-:-:S05]  /*1900*/  LEA R11, R6, UR4, 0x2 ;  /* 0x00000004060b7c11 */ /* 0x000fca000f8e10ff */
[----:B------:R0:W1:Y:S01]  /*1910*/  @!P1 LDS R6, [R11+-0x4] ;  /* 0xfffffc000b069984 */ /* 0x0000620000000800 */
[----:B------:R-:W-:Y:S05]  /*1920*/  @!P1 BRA `(.L_x_8) ;  /* 0x0000000000189947 */ /* 0x000fea0003800000 */
[----:B0-----:R-:W0:Y:S01]  /*1930*/  LDS R11, [R11+-0x4] ;  /* 0xfffffc000b0b7984 */ /* 0x001e220000000800 */
[----:B-1----:R-:W-:Y:S01]  /*1940*/  IMAD.MOV.U32 R6, RZ, RZ, 0x1 ;  /* 0x00000001ff067424 */ /* 0x002fe200078e00ff */
[----:B0-----:R-:W-:-:S13]  /*1950*/  ISETP.NE.AND P0, PT, R11, 0x1, PT ;  /* 0x000000010b00780c */ /* 0x001fda0003f05270 */
[----:B------:R-:W-:Y:S05]  /*1960*/  @!P0 BREAK.RELIABLE B0 ;  /* 0x0000000000008942 */ /* 0x000fea0003800100 */
[----:B------:R-:W-:Y:S05]  /*1970*/  @!P0 BRA `(.L_x_9) ;  /* 0x0000000000748947 */ /* 0x000fea0003800000 */
[----:B------:R-:W-:-:S07]  /*1980*/  IMAD.MOV.U32 R6, RZ, RZ, R11 ;  /* 0x000000ffff067224 */ /* 0x000fce00078e000b */
.L_x_8:
[----:B------:R-:W-:Y:S05]  /*1990*/  BSYNC.RELIABLE B0 ;  /* 0x0000000000007941 */ /* 0x000fea0003800100 */
.L_x_7:
[----:B-1----:R-:W-:Y:S01]  /*19a0*/  ISETP.GT.U32.AND P0, PT, R6, 0xf, PT ;  /* 0x0000000f0600780c */ /* 0x002fe20003f04070 */
[----:B------:R-:W-:-:S12]  /*19b0*/  BSSY.RELIABLE B2, `(.L_x_10) ;  /* 0x000000e000027945 */ /* 0x000fd80003800100 */
[----:B------:R-:W-:Y:S05]  /*19c0*/  @P0 BRA `(.L_x_11) ;  /* 0x0000000000180947 */ /* 0x000fea0003800000 */
[----:B0-----:R-:W-:-:S05]  /*19d0*/  IMAD.MOV.U32 R11, RZ, RZ, 0x1 ;  /* 0x00000001ff0b7424 */ /* 0x001fca00078e00ff */
[----:B------:R-:W-:-:S04]  /*19e0*/  SHF.L.U32 R6, R11, R6, RZ ;  /* 0x000000060b067219 */ /* 0x000fc800000006ff */
[----:B------:R-:W-:Y:S01]  /*19f0*/  LOP3.LUT P0, RZ, R6, 0xaaa8, RZ, 0xc0, !PT ;  /* 0x0000aaa806ff7812 */ /* 0x000fe2000780c0ff */
[----:B------:R-:W-:-:S12]  /*1a00*/  IMAD.MOV.U32 R6, RZ, RZ, 0x1 ;  /* 0x00000001ff067424 */ /* 0x000fd800078e00ff */
[----:B------:R-:W-:Y:S05]  /*1a10*/  @P0 BREAK.RELIABLE B2 ;  /* 0x0000000000020942 */ /* 0x000fea0003800100 */
[----:B------:R-:W-:Y:S05]  /*1a20*/  @P0 BRA `(.L_x_9) ;  /* 0x0000000000480947 */ /* 0x000fea0003800000 */
.L_x_11:
[----:B------:R-:W-:Y:S02]  /*1a30*/  VIADD R6, R13, 0xffffffff ;  /* 0xffffffff0d067836 */ /* 0x000fe40000000000 */
[----:B0-----:R-:W-:-:S05]  /*1a40*/  IMAD.MOV R11, RZ, RZ, -R10 ;  /* 0x000000ffff0b7224 */ /* 0x001fca00078e0a0a */
[----:B------:R-:W-:Y:S01]  /*1a50*/  ISETP.NE.AND P0, PT, R6, R11, PT ;  /* 0x0000000b0600720c */ /* 0x000fe20003f05270 */
[----:B------:R-:W-:-:S12]  /*1a60*/  IMAD.MOV.U32 R6, RZ, RZ, RZ ;  /* 0x000000ffff067224 */ /* 0x000fd800078e00ff */
[----:B------:R-:W-:Y:S05]  /*1a70*/  @P0 BREAK.RELIABLE B2 ;  /* 0x0000000000020942 */ /* 0x000fea0003800100 */
[----:B------:R-:W-:Y:S05]  /*1a80*/  @P0 BRA `(.L_x_9) ;  /* 0x0000000000300947 */ /* 0x000fea0003800000 */
[----:B------:R-:W-:Y:S05]  /*1a90*/  BSYNC.RELIABLE B2 ;  /* 0x0000000000027941 */ /* 0x000fea0003800100 */
.L_x_10:
[----:B------:R-:W-:-:S05]  /*1aa0*/  LEA R6, R8, UR4, 0x2 ;  /* 0x0000000408067c11 */ /* 0x000fca000f8e10ff */
[----:B------:R-:W0:Y:S02]  /*1ab0*/  LDS R10, [R6] ;  /* 0x00000000060a7984 */ /* 0x000e240000000800 */
[----:B0-----:R-:W-:-:S13]  /*1ac0*/  ISETP.GT.U32.AND P0, PT, R10, 0xe, PT ;  /* 0x0000000e0a00780c */ /* 0x001fda0003f04070 */
[----:B------:R-:W-:Y:S05]  /*1ad0*/  @P0 BRA `(.L_x_12) ;  /* 0x0000000000140947 */ /* 0x000fea0003800000 */
[----:B------:R-:W-:-:S05]  /*1ae0*/  IMAD.MOV.U32 R11, RZ, RZ, 0x1 ;  /* 0x00000001ff0b7424 */ /* 0x000fca00078e00ff */
[----:B------:R-:W-:-:S04]  /*1af0*/  SHF.L.U32 R6, R11, R10, RZ ;  /* 0x0000000a0b067219 */ /* 0x000fc800000006ff */
[----:B------:R-:W-:Y:S01]  /*1b00*/  LOP3.LUT P0, RZ, R6, 0x70f0, RZ, 0xc0, !PT ;  /* 0x000070f006ff7812 */ /* 0x000fe2000780c0ff */
[----:B------:R-:W-:-:S12]  /*1b10*/  IMAD.MOV.U32 R6, RZ, RZ, 0x1 ;  /* 0x00000001ff067424 */ /* 0x000fd800078e00ff */
[----:B------:R-:W-:Y:S05]  /*1b20*/  @P0 BRA `(.L_x_9) ;  /* 0x0000000000080947 */ /* 0x000fea0003800000 */
.L_x_12:
[----:B------:R-:W-:-:S04]  /*1b30*/  ISETP.NE.AND P0, PT, R10, 0xf, PT ;  /* 0x0000000f0a00780c */ /* 0x000fc80003f05270 */
[----:B------:R-:W-:-:S09]  /*1b40*/  SEL R6, RZ, 0x1, P0 ;  /* 0x00000001ff067807 */ /* 0x000fd20000000000 */
.L_x_9:
[----:B------:R-:W-:Y:S05]  /*1b50*/  BSYNC.RECONVERGENT B1 ;  /* 0x0000000000017941 */ /* 0x000fea0003800200 */
.L_x_6:
[----:B------:R-:W-:Y:S05]  /*1b60*/  WARPSYNC.ALL ;  /* 0x0000000000007948 */ /* 0x000fea0003800000 */
[----:B------:R-:W-:Y:S01]  /*1b70*/  VIADD R10, R5, 0x1 ;  /* 0x00000001050a7836 */ /* 0x000fe20000000000 */
[----:B------:R-:W-:Y:S04]  /*1b80*/  BSSY.RECONVERGENT B1, `(.L_x_13) ;  /* 0x000001b000017945 */ /* 0x000fe80003800200 */
[----:B------:R-:W-:-:S04]  /*1b90*/  ISETP.NE.AND P0, PT, R10, R3, PT ;  /* 0x000000030a00720c */ /* 0x000fc80003f05270 */
[----:B------:R-:W-:-:S09]  /*1ba0*/  SEL R13, R10, RZ, P0 ;  /* 0x000000ff0a0d7207 */ /* 0x000fd20000000000 */
[----:B------:R-:W-:Y:S05]  /*1bb0*/  @!P0 BRA `(.L_x_14) ;  /* 0x0000000000148947 */ /* 0x000fea0003800000 */
[----:B------:R-:W-:-:S05]  /*1bc0*/  IMAD.IADD R10, R5, 0x1, R8 ;  /* 0x00000001050a7824 */ /* 0x000fca00078e0208 */
[----:B------:R-:W-:-:S06]  /*1bd0*/  LEA R10, R10, UR4, 0x2 ;  /* 0x000000040a0a7c11 */ /* 0x000fcc000f8e10ff */
[----:B------:R-:W0:Y:S02]  /*1be0*/  LDS R10, [R10+0x4] ;  /* 0x000004000a0a7984 */ /* 0x000e240000000800 */
[----:B0-----:R-:W-:-:S13]  /*1bf0*/  ISETP.NE.AND P0, PT, R10, 0x4, PT ;  /* 0x000000040a00780c */ /* 0x001fda0003f05270 */
[----:B------:R-:W-:Y:S05]  /*1c00*/  @!P0 BRA `(.L_x_15) ;  /* 0x0000000000448947 */ /* 0x000fea0003800000 */
.L_x_14:
[----:B------:R-:W-:Y:S02]  /*1c10*/  IMAD.IADD R10, R8, 0x1, R13 ;  /* 0x00000001080a7824 */ /* 0x000fe400078e020d */
[----:B------:R-:W-:-:S03]  /*1c20*/  IMAD.MOV.U32 R11, RZ, RZ, 0x1 ;  /* 0x00000001ff0b7424 */ /* 0x000fc600078e00ff */
[----:B------:R-:W-:-:S06]  /*1c30*/  LEA R10, R10, UR4, 0x2 ;  /* 0x000000040a0a7c11 */ /* 0x000fcc000f8e10ff */
[----:B------:R-:W0:Y:S02]  /*1c40*/  LDS R10, [R10] ;  /* 0x000000000a0a7984 */ /* 0x000e240000000800 */
[----:B0-----:R-:W-:Y:S02]  /*1c50*/  SHF.L.U32 R11, R11, R10, RZ ;  /* 0x0000000a0b0b7219 */ /* 0x001fe400000006ff */
[----:B------:R-:W-:Y:S02]  /*1c60*/  ISETP.LE.U32.AND P1, PT, R10, 0xf, PT ;  /* 0x0000000f0a00780c */ /* 0x000fe40003f23070 */
[----:B------:R-:W-:-:S13]  /*1c70*/  LOP3.LUT P0, RZ, R11, 0xf0e0, RZ, 0xc0, !PT ;  /* 0x0000f0e00bff7812 */ /* 0x000fda000780c0ff */
[----:B------:R-:W-:Y:S05]  /*1c80*/  @P0 BRA P1, `(.L_x_15) ;  /* 0x0000000000240947 */ /* 0x000fea0000800000 */
[----:B------:R-:W-:-:S13]  /*1c90*/  ISETP.NE.AND P0, PT, R13, R4, PT ;  /* 0x000000040d00720c */ /* 0x000fda0003f05270 */
[----:B------:R-:W-:Y:S05]  /*1ca0*/  @P0 BRA `(.L_x_16) ;  /* 0x0000000000200947 */ /* 0x000fea0003800000 */
[----:B------:R-:W-:-:S05]  /*1cb0*/  IMAD.IADD R3, R8, 0x1, R3 ;  /* 0x0000000108037824 */ /* 0x000fca00078e0203 */
[----:B------:R-:W-:-:S06]  /*1cc0*/  LEA R3, R3, UR4, 0x2 ;  /* 0x0000000403037c11 */ /* 0x000fcc000f8e10ff */
[----:B------:R-:W0:Y:S02]  /*1cd0*/  LDS R3, [R3+-0x4] ;  /* 0xfffffc0003037984 */ /* 0x000e240000000800 */
[----:B0-----:R-:W-:-:S05]  /*1ce0*/  VIADD R8, R3, 0xffffffff ;  /* 0xffffffff03087836 */ /* 0x001fca0000000000 */
[----:B------:R-:W-:-:S13]  /*1cf0*/  LOP3.LUT P0, RZ, R8, 0xfffffff1, RZ, 0xc0, !PT ;  /* 0xfffffff108ff7812 */ /* 0x000fda000780c0ff */
[----:B------:R-:W-:Y:S01]  /*1d00*/  @!P0 LOP3.LUT R6, R6, 0x4, RZ, 0xfc, !PT ;  /* 0x0000000406068812 */ /* 0x000fe200078efcff */
[----:B------:R-:W-:Y:S06]  /*1d10*/  BRA `(.L_x_16) ;  /* 0x0000000000047947 */ /* 0x000fec0003800000 */
.L_x_15:
[----:B------:R-:W-:-:S07]  /*1d20*/  LOP3.LUT R6, R6, 0x4, RZ, 0xfc, !PT ;  /* 0x0000000406067812 */ /* 0x000fce00078efcff */
.L_x_16:
[----:B------:R-:W-:Y:S05]  /*1d30*/  BSYNC.RECONVERGENT B1 ;  /* 0x0000000000017941 */ /* 0x000fea0003800200 */
.L_x_13:
[----:B------:R-:W-:Y:S01]  /*1d40*/  VIADD R3, R7, 0x1 ;  /* 0x0000000107037836 */ /* 0x000fe20000000000 */
[----:B------:R-:W-:Y:S04]  /*1d50*/  BSSY.RECONVERGENT B1, `(.L_x_17) ;  /* 0x000001b000017945 */ /* 0x000fe80003800200 */
[----:B------:R-:W-:-:S04]  /*1d60*/  ISETP.NE.AND P0, PT, R3, R2, PT ;  /* 0x000000020300720c */ /* 0x000fc80003f05270 */
[----:B------:R-:W-:-:S09]  /*1d70*/  SEL R11, R3, RZ, P0 ;  /* 0x000000ff030b7207 */ /* 0x000fd20000000000 */
[----:B------:R-:W-:Y:S05]  /*1d80*/  @!P0 BRA `(.L_x_18) ;  /* 0x0000000000148947 */ /* 0x000fea0003800000 */
[----:B------:R-:W-:-:S05]  /*1d90*/  IMAD R3, R3, R2, R5 ;  /* 0x0000000203037224 */ /* 0x000fca00078e0205 */
[----:B------:R-:W-:-:S06]  /*1da0*/  LEA R3, R3, UR4, 0x2 ;  /* 0x0000000403037c11 */ /* 0x000fcc000f8e10ff */
[----:B------:R-:W0:Y:S02]  /*1db0*/  LDS R3, [R3] ;  /* 0x0000000003037984 */ /* 0x000e240000000800 */
[----:B0-----:R-:W-:-:S13]  /*1dc0*/  ISETP.NE.AND P0, PT, R3, 0x2, PT ;  /* 0x000000020300780c */ /* 0x001fda0003f05270 */
[----:B------:R-:W-:Y:S05]  /*1dd0*/  @!P0 BRA `(.L_x_19) ;  /* 0x0000000000448947 */ /* 0x000fea0003800000 */
.L_x_18:
[----:B------:R-:W-:Y:S02]  /*1de0*/  IMAD R3, R11, R2, R5 ;  /* 0x000000020b037224 */ /* 0x000fe400078e0205 */
        /* <DEDUP_REMOVED lines=9> */
[----:B------:R-:W-:-:S04]  /*1e80*/  IADD3 R0, PT, PT, R5, -R2, R0 ;  /* 0x8000000205007210 */ /* 0x000fc80007ffe000 */
[----:B------:R-:W-:-:S06]  /*1e90*/  LEA R0, R0, UR4, 0x2 ;  /* 0x0000000400007c11 */ /* 0x000fcc000f8e10ff */
[----:B------:R-:W0:Y:S02]  /*1ea0*/  LDS R0, [R0] ;  /* 0x0000000000007984 */ /* 0x000e240000000800 */
[----:B0-----:R-:W-:-:S04]  /*1eb0*/  LOP3.LUT R3, R0, 0xfffffff8, RZ, 0xc0, !PT ;  /* 0xfffffff800037812 */ /* 0x001fc800078ec0ff */
[----:B------:R-:W-:-:S13]  /*1ec0*/  ISETP.NE.AND P0, PT, R3, 0x8, PT ;  /* 0x000000080300780c */ /* 0x000fda0003f05270 */
[----:B------:R-:W-:Y:S01]  /*1ed0*/  @!P0 VIADD R6, R6, 0x2 ;  /* 0x0000000206068836 */ /* 0x000fe20000000000 */
[----:B------:R-:W-:Y:S06]  /*1ee0*/  BRA `(.L_x_20) ;  /* 0x0000000000047947 */ /* 0x000fec0003800000 */
.L_x_19:
[----:B------:R-:W-:-:S07]  /*1ef0*/  VIADD R6, R6, 0x2 ;  /* 0x0000000206067836 */ /* 0x000fce0000000000 */
.L_x_20:
[----:B------:R-:W-:Y:S05]  /*1f00*/  BSYNC.RECONVERGENT B1 ;  /* 0x0000000000017941 */ /* 0x000fea0003800200 */
.L_x_17:
[----:B------:R-:W-:Y:S01]  /*1f10*/  VIADD R0, R2, 0xffffffff ;  /* 0xffffffff02007836 */ /* 0x000fe20000000000 */
[C---:B------:R-:W-:Y:S01]  /*1f20*/  ISETP.GT.AND P0, PT, R7.reuse, RZ, PT ;  /* 0x000000ff0700720c */ /* 0x040fe20003f04270 */
[----:B------:R-:W-:Y:S01]  /*1f30*/  BSSY.RECONVERGENT B1, `(.L_x_21) ;  /* 0x0000017000017945 */ /* 0x000fe20003800200 */
[C---:B------:R-:W-:Y:S02]  /*1f40*/  VIMNMX R3, PT, PT, R7.reuse, 0x1, !PT ;  /* 0x0000000107037848 */ /* 0x040fe40007fe0100 */
[----:B------:R-:W-:Y:S02]  /*1f50*/  SEL R0, R0, RZ, !P0 ;  /* 0x000000ff00007207 */ /* 0x000fe40004000000 */
[----:B------:R-:W-:Y:S02]  /*1f60*/  ISETP.GE.AND P1, PT, R7, 0x2, PT ;  /* 0x000000020700780c */ /* 0x000fe40003f26270 */
[----:B------:R-:W-:-:S05]  /*1f70*/  IADD3 R3, PT, PT, R3, -0x1, R0 ;  /* 0xffffffff03037810 */ /* 0x000fca0007ffe000 */
[----:B------:R-:W-:-:S05]  /*1f80*/  IMAD R2, R3, R2, R5 ;  /* 0x0000000203027224 */ /* 0x000fca00078e0205 */
[----:B------:R-:W-:-:S06]  /*1f90*/  LEA R2, R2, UR4, 0x2 ;  /* 0x0000000402027c11 */ /* 0x000fcc000f8e10ff */
[----:B------:R-:W0:Y:S02]  /*1fa0*/  LDS R2, [R2] ;  /* 0x0000000002027984 */ /* 0x000e240000000800 */
[----:B0-----:R-:W-:-:S13]  /*1fb0*/  ISETP.NE.AND P0, PT, R2, 0x8, PT ;  /* 0x000000080200780c */ /* 0x001fda0003f05270 */
[----:B------:R-:W-:Y:S05]  /*1fc0*/  @!P0 BRA P1, `(.L_x_22) ;  /* 0x00000000000c8947 */ /* 0x000fea0000800000 */
[----:B------:R-:W-:-:S05]  /*1fd0*/  VIADD R0, R2, 0xfffffff7 ;  /* 0xfffffff702007836 */ /* 0x000fca0000000000 */
[----:B------:R-:W-:-:S13]  /*1fe0*/  ISETP.GT.U32.AND P0, PT, R0, 0x6, PT ;  /* 0x000000060000780c */ /* 0x000fda0003f04070 */
[----:B------:R-:W-:Y:S05]  /*1ff0*/  @P0 BRA `(.L_x_23) ;  /* 0x0000000000080947 */ /* 0x000fea0003800000 */
.L_x_22:
[----:B------:R-:W-:Y:S01]  /*2000*/  VIADD R6, R6, 0x8 ;  /* 0x0000000806067836 */ /* 0x000fe20000000000 */
[----:B------:R-:W-:Y:S06]  /*2010*/  BRA `(.L_x_24) ;  /* 0x0000000000207947 */ /* 0x000fec0003800000 */
.L_x_23:
[----:B------:R-:W-:Y:S02]  /*2020*/  ISETP.NE.AND P1, PT, R3, RZ, PT ;  /* 0x000000ff0300720c */ /* 0x000fe40003f25270 */
[----:B------:R-:W-:-:S11]  /*2030*/  PLOP3.LUT P0, PT, PT, PT, PT, 0x80, 0x8 ;  /* 0x000000000008781c */ /* 0x000fd60003f0f070 */
[----:B------:R-:W-:-:S06]  /*2040*/  @!P1 LEA R5, R5, UR4, 0x2 ;  /* 0x0000000405059c11 */ /* 0x000fcc000f8e10ff */
[----:B------:R-:W0:Y:S02]  /*2050*/  @!P1 LDS R5, [R5] ;  /* 0x0000000005059984 */ /* 0x000e240000000800 */
[----:B0-----:R-:W-:-:S05]  /*2060*/  @!P1 VIADD R0, R5, 0xfffffffe ;  /* 0xfffffffe05009836 */ /* 0x001fca0000000000 */
[----:B------:R-:W-:-:S04]  /*2070*/  @!P1 LOP3.LUT P2, RZ, R0, 0xfffffff2, RZ, 0xc0, !PT ;  /* 0xfffffff200ff9812 */ /* 0x000fc8000784c0ff */
[----:B------:R-:W-:-:S13]  /*2080*/  @!P1 PLOP3.LUT P0, PT, P2, PT, PT, 0x80, 0x8 ;  /* 0x000000000008981c */ /* 0x000fda000170f070 */
[----:B------:R-:W-:-:S07]  /*2090*/  @!P0 VIADD R6, R6, 0x8 ;  /* 0x0000000806068836 */ /* 0x000fce0000000000 */
.L_x_24:
[----:B------:R-:W-:Y:S05]  /*20a0*/  BSYNC.RECONVERGENT B1 ;  /* 0x0000000000017941 */ /* 0x000fea0003800200 */
.L_x_21:
[----:B------:R-:W0:Y:S02]  /*20b0*/  LDC.64 R2, c[0x0][0x380] ;  /* 0x0000e000ff027b82 */ /* 0x000e240000000a00 */
[----:B0-----:R-:W-:-:S05]  /*20c0*/  IMAD.WIDE R2, R9, 0x4, R2 ;  /* 0x0000000409027825 */ /* 0x001fca00078e0202 */
[----:B------:R-:W-:Y:S01]  /*20d0*/  STG.E desc[UR6][R2.64], R6 ;  /* 0x0000000602007986 */ /* 0x000fe2000c101906 */
[----:B------:R-:W-:Y:S05]  /*20e0*/  EXIT ;  /* 0x000000000000794d */ /* 0x000fea0003800000 */
.L_x_25:
[----:B------:R-:W-:-:S00]  /*20f0*/  BRA `(.L_x_25) ;  /* 0xfffffffc00fc7947 */ /* 0x000fc0000383ffff */
[----:B------:R-:W-:-:S00]  /*2100*/  NOP ;  /* 0x0000000000007918 */ /* 0x000fc00000000000 */
[----:B------:R-:W-:-:S00]  /*2110*/  NOP ;  /* 0x0000000000007918 */ /* 0x000fc00000000000 */
[----:B------:R-:W-:-:S00]  /*2120*/  NOP ;  /* 0x0000000000007918 */ /* 0x000fc00000000000 */
[----:B------:R-:W-:-:S00]  /*2130*/  NOP ;  /* 0x0000000000007918 */ /* 0x000fc00000000000 */
[----:B------:R-:W-:-:S00]  /*2140*/  NOP ;  /* 0x0000000000007918 */ /* 0x000fc00000000000 */
[----:B------:R-:W-:-:S00]  /*2150*/  NOP ;  /* 0x0000000000007918 */ /* 0x000fc00000000000 */
[----:B------:R-:W-:-:S00]  /*2160*/  NOP ;  /* 0x0000000000007918 */ /* 0x000fc00000000000 */
[----:B------:R-:W-:-:S00]  /*2170*/  NOP ;  /* 0x0000000000007918 */ /* 0x000fc00000000000 */
.L_x_26:


//--------------------- .nv.shared._Z13step_periodicPiii --------------------------
	.section	.nv.shared._Z13step_periodicPiii,"aw",@nobits
	.sectionflags	@""
	.align	16
	.zero		1024


//--------------------- .nv.shared.reserved.0     --------------------------
	.section	.nv.shared.reserved.0,"aw",@nobits
	.weak		__nv_reservedSMEM_offset_0_alias
	.size		__nv_reservedSMEM_offset_0_alias, 0, 64
	.other		__nv_reservedSMEM_offset_0_alias,@"STO_CUDA_RESERVED_SHARED STV_DEFAULT"
__nv_reservedSMEM_offset_0_alias:
	.zero		0
	.zero		64


//--------------------- .nv.constant0._Z13step_periodicPiii --------------------------
	.section	.nv.constant0._Z13step_periodicPiii,"a",@progbits
	.sectionflags	@""
	.align	4
.nv.constant0._Z13step_periodicPiii:
	.zero		912


//--------------------- SYMBOLS --------------------------

	.type		.nv.reservedSmem.offset0,@object
	.size		.nv.reservedSmem.offset0,0x4
	.type		.nv.reservedSmem.cap,@object
	.size		.nv.reservedSmem.cap,0x4
